//
// Generated by NVIDIA NVVM Compiler
//
// Compiler Build ID: CL-36424714
// Cuda compilation tools, release 13.0, V13.0.88
// Based on NVVM 20.0.0
//

.version 9.0
.target sm_100
.address_size 64

	// .globl	_Z12matmul_naivePfS_S_mmm
// _ZZ12matmul_tiledPfS_S_mmmE6A_tile has been demoted
// _ZZ12matmul_tiledPfS_S_mmmE6B_tile has been demoted

.visible .entry _Z12matmul_naivePfS_S_mmm(
	.param .u64 .ptr .align 1 _Z12matmul_naivePfS_S_mmm_param_0,
	.param .u64 .ptr .align 1 _Z12matmul_naivePfS_S_mmm_param_1,
	.param .u64 .ptr .align 1 _Z12matmul_naivePfS_S_mmm_param_2,
	.param .u64 _Z12matmul_naivePfS_S_mmm_param_3,
	.param .u64 _Z12matmul_naivePfS_S_mmm_param_4,
	.param .u64 _Z12matmul_naivePfS_S_mmm_param_5
)
{
	.reg .pred 	%p<13>;
	.reg .b32 	%r<9>;
	.reg .b32 	%f<68>;
	.reg .b64 	%rd<77>;

	ld.param.u64 	%rd26, [_Z12matmul_naivePfS_S_mmm_param_0];
	ld.param.u64 	%rd27, [_Z12matmul_naivePfS_S_mmm_param_1];
	ld.param.u64 	%rd28, [_Z12matmul_naivePfS_S_mmm_param_3];
	ld.param.u64 	%rd24, [_Z12matmul_naivePfS_S_mmm_param_4];
	ld.param.u64 	%rd25, [_Z12matmul_naivePfS_S_mmm_param_5];
	cvta.to.global.u64 	%rd1, %rd27;
	cvta.to.global.u64 	%rd2, %rd26;
	mov.u32 	%r1, %tid.x;
	mov.u32 	%r2, %ntid.x;
	mov.u32 	%r3, %ctaid.x;
	mad.lo.s32 	%r4, %r2, %r3, %r1;
	mov.u32 	%r5, %tid.y;
	mov.u32 	%r6, %ntid.y;
	mov.u32 	%r7, %ctaid.y;
	mad.lo.s32 	%r8, %r6, %r7, %r5;
	cvt.u64.u32 	%rd3, %r8;
	setp.le.u64 	%p1, %rd28, %rd3;
	cvt.s64.s32 	%rd4, %r4;
	setp.le.u64 	%p2, %rd24, %rd4;
	or.pred  	%p3, %p1, %p2;
	@%p3 bra 	$L__BB0_14;
	setp.eq.s64 	%p4, %rd25, 0;
	mov.f32 	%f67, 0f00000000;
	@%p4 bra 	$L__BB0_13;
	mul.lo.s64 	%rd5, %rd25, %rd3;
	and.b64  	%rd6, %rd25, 7;
	setp.lt.u64 	%p5, %rd25, 8;
	mov.f32 	%f67, 0f00000000;
	mov.b64 	%rd75, 0;
	@%p5 bra 	$L__BB0_5;
	and.b64  	%rd75, %rd25, -8;
	shl.b64 	%rd30, %rd4, 2;
	add.s64 	%rd72, %rd1, %rd30;
	shl.b64 	%rd9, %rd24, 5;
	shl.b64 	%rd31, %rd5, 2;
	add.s64 	%rd32, %rd31, %rd2;
	add.s64 	%rd71, %rd32, 16;
	mov.f32 	%f67, 0f00000000;
	mov.u64 	%rd73, %rd75;
$L__BB0_4:
	.pragma "nounroll";
	ld.global.f32 	%f17, [%rd71+-16];
	ld.global.f32 	%f18, [%rd72];
	fma.rn.f32 	%f19, %f17, %f18, %f67;
	ld.global.f32 	%f20, [%rd71+-12];
	shl.b64 	%rd33, %rd24, 2;
	add.s64 	%rd34, %rd72, %rd33;
	ld.global.f32 	%f21, [%rd34];
	fma.rn.f32 	%f22, %f20, %f21, %f19;
	ld.global.f32 	%f23, [%rd71+-8];
	add.s64 	%rd35, %rd34, %rd33;
	ld.global.f32 	%f24, [%rd35];
	fma.rn.f32 	%f25, %f23, %f24, %f22;
	ld.global.f32 	%f26, [%rd71+-4];
	add.s64 	%rd36, %rd35, %rd33;
	ld.global.f32 	%f27, [%rd36];
	fma.rn.f32 	%f28, %f26, %f27, %f25;
	ld.global.f32 	%f29, [%rd71];
	add.s64 	%rd37, %rd36, %rd33;
	ld.global.f32 	%f30, [%rd37];
	fma.rn.f32 	%f31, %f29, %f30, %f28;
	ld.global.f32 	%f32, [%rd71+4];
	add.s64 	%rd38, %rd37, %rd33;
	ld.global.f32 	%f33, [%rd38];
	fma.rn.f32 	%f34, %f32, %f33, %f31;
	ld.global.f32 	%f35, [%rd71+8];
	add.s64 	%rd39, %rd38, %rd33;
	ld.global.f32 	%f36, [%rd39];
	fma.rn.f32 	%f37, %f35, %f36, %f34;
	ld.global.f32 	%f38, [%rd71+12];
	add.s64 	%rd40, %rd39, %rd33;
	ld.global.f32 	%f39, [%rd40];
	fma.rn.f32 	%f67, %f38, %f39, %f37;
	add.s64 	%rd73, %rd73, -8;
	add.s64 	%rd72, %rd72, %rd9;
	add.s64 	%rd71, %rd71, 32;
	setp.ne.s64 	%p6, %rd73, 0;
	@%p6 bra 	$L__BB0_4;
$L__BB0_5:
	setp.eq.s64 	%p7, %rd6, 0;
	@%p7 bra 	$L__BB0_13;
	and.b64  	%rd18, %rd25, 3;
	setp.lt.u64 	%p8, %rd6, 4;
	@%p8 bra 	$L__BB0_8;
	add.s64 	%rd41, %rd75, %rd5;
	shl.b64 	%rd42, %rd41, 2;
	add.s64 	%rd43, %rd2, %rd42;
	ld.global.f32 	%f41, [%rd43];
	mad.lo.s64 	%rd44, %rd75, %rd24, %rd4;
	shl.b64 	%rd45, %rd44, 2;
	add.s64 	%rd46, %rd1, %rd45;
	ld.global.f32 	%f42, [%rd46];
	fma.rn.f32 	%f43, %f41, %f42, %f67;
	ld.global.f32 	%f44, [%rd43+4];
	shl.b64 	%rd47, %rd24, 2;
	add.s64 	%rd48, %rd46, %rd47;
	ld.global.f32 	%f45, [%rd48];
	fma.rn.f32 	%f46, %f44, %f45, %f43;
	ld.global.f32 	%f47, [%rd43+8];
	add.s64 	%rd49, %rd48, %rd47;
	ld.global.f32 	%f48, [%rd49];
	fma.rn.f32 	%f49, %f47, %f48, %f46;
	ld.global.f32 	%f50, [%rd43+12];
	add.s64 	%rd50, %rd49, %rd47;
	ld.global.f32 	%f51, [%rd50];
	fma.rn.f32 	%f67, %f50, %f51, %f49;
	add.s64 	%rd75, %rd75, 4;
$L__BB0_8:
	setp.eq.s64 	%p9, %rd18, 0;
	@%p9 bra 	$L__BB0_13;
	setp.eq.s64 	%p10, %rd18, 1;
	@%p10 bra 	$L__BB0_11;
	add.s64 	%rd51, %rd75, %rd5;
	shl.b64 	%rd52, %rd51, 2;
	add.s64 	%rd53, %rd2, %rd52;
	ld.global.f32 	%f53, [%rd53];
	mad.lo.s64 	%rd54, %rd75, %rd24, %rd4;
	shl.b64 	%rd55, %rd54, 2;
	add.s64 	%rd56, %rd1, %rd55;
	ld.global.f32 	%f54, [%rd56];
	fma.rn.f32 	%f55, %f53, %f54, %f67;
	ld.global.f32 	%f56, [%rd53+4];
	shl.b64 	%rd57, %rd24, 2;
	add.s64 	%rd58, %rd56, %rd57;
	ld.global.f32 	%f57, [%rd58];
	fma.rn.f32 	%f67, %f56, %f57, %f55;
	add.s64 	%rd75, %rd75, 2;
$L__BB0_11:
	and.b64  	%rd59, %rd25, 1;
	setp.eq.b64 	%p11, %rd59, 1;
	not.pred 	%p12, %p11;
	@%p12 bra 	$L__BB0_13;
	add.s64 	%rd60, %rd75, %rd5;
	shl.b64 	%rd61, %rd60, 2;
	add.s64 	%rd62, %rd2, %rd61;
	ld.global.f32 	%f58, [%rd62];
	mad.lo.s64 	%rd63, %rd75, %rd24, %rd4;
	shl.b64 	%rd64, %rd63, 2;
	add.s64 	%rd65, %rd1, %rd64;
	ld.global.f32 	%f59, [%rd65];
	fma.rn.f32 	%f67, %f58, %f59, %f67;
$L__BB0_13:
	ld.param.u64 	%rd70, [_Z12matmul_naivePfS_S_mmm_param_2];
	mad.lo.s64 	%rd66, %rd24, %rd3, %rd4;
	cvta.to.global.u64 	%rd67, %rd70;
	shl.b64 	%rd68, %rd66, 2;
	add.s64 	%rd69, %rd67, %rd68;
	st.global.f32 	[%rd69], %f67;
$L__BB0_14:
	ret;

}
	// .globl	_Z12matmul_tiledPfS_S_mmm
.visible .entry _Z12matmul_tiledPfS_S_mmm(
	.param .u64 .ptr .align 1 _Z12matmul_tiledPfS_S_mmm_param_0,
	.param .u64 .ptr .align 1 _Z12matmul_tiledPfS_S_mmm_param_1,
	.param .u64 .ptr .align 1 _Z12matmul_tiledPfS_S_mmm_param_2,
	.param .u64 _Z12matmul_tiledPfS_S_mmm_param_3,
	.param .u64 _Z12matmul_tiledPfS_S_mmm_param_4,
	.param .u64 _Z12matmul_tiledPfS_S_mmm_param_5
)
{
	.reg .pred 	%p<12>;
	.reg .b32 	%r<29>;
	.reg .b32 	%f<111>;
	.reg .b64 	%rd<26>;
	// demoted variable
	.shared .align 4 .b8 _ZZ12matmul_tiledPfS_S_mmmE6A_tile[4096];
	// demoted variable
	.shared .align 4 .b8 _ZZ12matmul_tiledPfS_S_mmmE6B_tile[4096];
	ld.param.u64 	%rd8, [_Z12matmul_tiledPfS_S_mmm_param_0];
	ld.param.u64 	%rd9, [_Z12matmul_tiledPfS_S_mmm_param_1];
	ld.param.u64 	%rd10, [_Z12matmul_tiledPfS_S_mmm_param_2];
	ld.param.u64 	%rd11, [_Z12matmul_tiledPfS_S_mmm_param_3];
	ld.param.u64 	%rd12, [_Z12matmul_tiledPfS_S_mmm_param_4];
	ld.param.u64 	%rd13, [_Z12matmul_tiledPfS_S_mmm_param_5];
	mov.u32 	%r26, %tid.x;
	mov.u32 	%r15, %ntid.x;
	mov.u32 	%r16, %ctaid.x;
	mad.lo.s32 	%r17, %r15, %r16, %r26;
	mov.u32 	%r27, %tid.y;
	mov.u32 	%r18, %ntid.y;
	mov.u32 	%r19, %ctaid.y;
	mad.lo.s32 	%r20, %r18, %r19, %r27;
	add.s64 	%rd14, %rd13, 31;
	shr.u64 	%rd15, %rd14, 5;
	cvt.u32.u64 	%r3, %rd15;
	cvt.u64.u32 	%rd1, %r20;
	setp.le.u64 	%p1, %rd11, %rd1;
	cvt.s64.s32 	%rd2, %r17;
	setp.le.u64 	%p2, %rd12, %rd2;
	and.pred  	%p3, %p1, %p2;
	@%p3 bra 	$L__BB1_9;
	setp.lt.s32 	%p4, %r3, 1;
	mov.f32 	%f110, 0f00000000;
	@%p4 bra 	$L__BB1_8;
	shl.b32 	%r21, %r27, 7;
	mov.u32 	%r22, _ZZ12matmul_tiledPfS_S_mmmE6A_tile;
	add.s32 	%r4, %r22, %r21;
	shl.b32 	%r23, %r26, 2;
	add.s32 	%r5, %r4, %r23;
	mul.lo.s64 	%rd3, %rd13, %rd1;
	mov.u32 	%r24, _ZZ12matmul_tiledPfS_S_mmmE6B_tile;
	add.s32 	%r7, %r24, %r23;
	add.s32 	%r6, %r7, %r21;
	neg.s32 	%r28, %r3;
	cvta.to.global.u64 	%rd4, %rd8;
	cvta.to.global.u64 	%rd5, %rd9;
	mov.f32 	%f110, 0f00000000;
$L__BB1_3:
	setp.le.u64 	%p5, %rd11, %rd1;
	cvt.u64.u32 	%rd6, %r26;
	setp.le.u64 	%p6, %rd13, %rd6;
	mov.f32 	%f108, 0f00000000;
	or.pred  	%p7, %p5, %p6;
	@%p7 bra 	$L__BB1_5;
	add.s64 	%rd16, %rd3, %rd6;
	shl.b64 	%rd17, %rd16, 2;
	add.s64 	%rd18, %rd4, %rd17;
	ld.global.f32 	%f108, [%rd18];
$L__BB1_5:
	setp.le.u64 	%p8, %rd12, %rd2;
	st.shared.f32 	[%r5], %f108;
	cvt.u64.u32 	%rd7, %r27;
	setp.le.u64 	%p9, %rd13, %rd7;
	mov.f32 	%f109, 0f00000000;
	or.pred  	%p10, %p8, %p9;
	@%p10 bra 	$L__BB1_7;
	mad.lo.s64 	%rd19, %rd12, %rd7, %rd2;
	shl.b64 	%rd20, %rd19, 2;
	add.s64 	%rd21, %rd5, %rd20;
	ld.global.f32 	%f109, [%rd21];
$L__BB1_7:
	cvt.u32.u64 	%r25, %rd6;
	st.shared.f32 	[%r6], %f109;
	bar.sync 	0;
	ld.shared.f32 	%f12, [%r4];
	ld.shared.f32 	%f13, [%r7];
	fma.rn.f32 	%f14, %f12, %f13, %f110;
	ld.shared.f32 	%f15, [%r4+4];
	ld.shared.f32 	%f16, [%r7+128];
	fma.rn.f32 	%f17, %f15, %f16, %f14;
	ld.shared.f32 	%f18, [%r4+8];
	ld.shared.f32 	%f19, [%r7+256];
	fma.rn.f32 	%f20, %f18, %f19, %f17;
	ld.shared.f32 	%f21, [%r4+12];
	ld.shared.f32 	%f22, [%r7+384];
	fma.rn.f32 	%f23, %f21, %f22, %f20;
	ld.shared.f32 	%f24, [%r4+16];
	ld.shared.f32 	%f25, [%r7+512];
	fma.rn.f32 	%f26, %f24, %f25, %f23;
	ld.shared.f32 	%f27, [%r4+20];
	ld.shared.f32 	%f28, [%r7+640];
	fma.rn.f32 	%f29, %f27, %f28, %f26;
	ld.shared.f32 	%f30, [%r4+24];
	ld.shared.f32 	%f31, [%r7+768];
	fma.rn.f32 	%f32, %f30, %f31, %f29;
	ld.shared.f32 	%f33, [%r4+28];
	ld.shared.f32 	%f34, [%r7+896];
	fma.rn.f32 	%f35, %f33, %f34, %f32;
	ld.shared.f32 	%f36, [%r4+32];
	ld.shared.f32 	%f37, [%r7+1024];
	fma.rn.f32 	%f38, %f36, %f37, %f35;
	ld.shared.f32 	%f39, [%r4+36];
	ld.shared.f32 	%f40, [%r7+1152];
	fma.rn.f32 	%f41, %f39, %f40, %f38;
	ld.shared.f32 	%f42, [%r4+40];
	ld.shared.f32 	%f43, [%r7+1280];
	fma.rn.f32 	%f44, %f42, %f43, %f41;
	ld.shared.f32 	%f45, [%r4+44];
	ld.shared.f32 	%f46, [%r7+1408];
	fma.rn.f32 	%f47, %f45, %f46, %f44;
	ld.shared.f32 	%f48, [%r4+48];
	ld.shared.f32 	%f49, [%r7+1536];
	fma.rn.f32 	%f50, %f48, %f49, %f47;
	ld.shared.f32 	%f51, [%r4+52];
	ld.shared.f32 	%f52, [%r7+1664];
	fma.rn.f32 	%f53, %f51, %f52, %f50;
	ld.shared.f32 	%f54, [%r4+56];
	ld.shared.f32 	%f55, [%r7+1792];
	fma.rn.f32 	%f56, %f54, %f55, %f53;
	ld.shared.f32 	%f57, [%r4+60];
	ld.shared.f32 	%f58, [%r7+1920];
	fma.rn.f32 	%f59, %f57, %f58, %f56;
	ld.shared.f32 	%f60, [%r4+64];
	ld.shared.f32 	%f61, [%r7+2048];
	fma.rn.f32 	%f62, %f60, %f61, %f59;
	ld.shared.f32 	%f63, [%r4+68];
	ld.shared.f32 	%f64, [%r7+2176];
	fma.rn.f32 	%f65, %f63, %f64, %f62;
	ld.shared.f32 	%f66, [%r4+72];
	ld.shared.f32 	%f67, [%r7+2304];
	fma.rn.f32 	%f68, %f66, %f67, %f65;
	ld.shared.f32 	%f69, [%r4+76];
	ld.shared.f32 	%f70, [%r7+2432];
	fma.rn.f32 	%f71, %f69, %f70, %f68;
	ld.shared.f32 	%f72, [%r4+80];
	ld.shared.f32 	%f73, [%r7+2560];
	fma.rn.f32 	%f74, %f72, %f73, %f71;
	ld.shared.f32 	%f75, [%r4+84];
	ld.shared.f32 	%f76, [%r7+2688];
	fma.rn.f32 	%f77, %f75, %f76, %f74;
	ld.shared.f32 	%f78, [%r4+88];
	ld.shared.f32 	%f79, [%r7+2816];
	fma.rn.f32 	%f80, %f78, %f79, %f77;
	ld.shared.f32 	%f81, [%r4+92];
	ld.shared.f32 	%f82, [%r7+2944];
	fma.rn.f32 	%f83, %f81, %f82, %f80;
	ld.shared.f32 	%f84, [%r4+96];
	ld.shared.f32 	%f85, [%r7+3072];
	fma.rn.f32 	%f86, %f84, %f85, %f83;
	ld.shared.f32 	%f87, [%r4+100];
	ld.shared.f32 	%f88, [%r7+3200];
	fma.rn.f32 	%f89, %f87, %f88, %f86;
	ld.shared.f32 	%f90, [%r4+104];
	ld.shared.f32 	%f91, [%r7+3328];
	fma.rn.f32 	%f92, %f90, %f91, %f89;
	ld.shared.f32 	%f93, [%r4+108];
	ld.shared.f32 	%f94, [%r7+3456];
	fma.rn.f32 	%f95, %f93, %f94, %f92;
	ld.shared.f32 	%f96, [%r4+112];
	ld.shared.f32 	%f97, [%r7+3584];
	fma.rn.f32 	%f98, %f96, %f97, %f95;
	ld.shared.f32 	%f99, [%r4+116];
	ld.shared.f32 	%f100, [%r7+3712];
	fma.rn.f32 	%f101, %f99, %f100, %f98;
	ld.shared.f32 	%f102, [%r4+120];
	ld.shared.f32 	%f103, [%r7+3840];
	fma.rn.f32 	%f104, %f102, %f103, %f101;
	ld.shared.f32 	%f105, [%r4+124];
	ld.shared.f32 	%f106, [%r7+3968];
	fma.rn.f32 	%f110, %f105, %f106, %f104;
	bar.sync 	0;
	add.s32 	%r28, %r28, 1;
	setp.ne.s32 	%p11, %r28, 0;
	add.s32 	%r27, %r27, 32;
	add.s32 	%r26, %r25, 32;
	@%p11 bra 	$L__BB1_3;
$L__BB1_8:
	mad.lo.s64 	%rd22, %rd12, %rd1, %rd2;
	cvta.to.global.u64 	%rd23, %rd10;
	shl.b64 	%rd24, %rd22, 2;
	add.s64 	%rd25, %rd23, %rd24;
	st.global.f32 	[%rd25], %f110;
$L__BB1_9:
	ret;

}


// ===== COMPILED SASS (sm_100) =====

	.target	sm_100

	.elftype	@"ET_EXEC"


//--------------------- .note.nv.tkinfo           --------------------------
	.section	.note.nv.tkinfo,"",@"SHT_NOTE"
	.sectionflags	@"SHF_NOTE_NV_TKINFO"
	.tkinfo
        /*0018*/ 	.word	0x00000002
        /*0030*/ 	.string	""
        /*0030*/ 	.string	"ptxas"
        /*0030*/ 	.string	"Cuda compilation tools, release 13.0, V13.0.88"
        /*0030*/ 	.string	"Build cuda_13.0.r13.0/compiler.36424714_0"
        /*0030*/ 	.string	"-arch sm_100 -m 64 "



//--------------------- .note.nv.cuinfo           --------------------------
	.section	.note.nv.cuinfo,"",@"SHT_NOTE"
	.sectionflags	@"SHF_NOTE_NV_CUINFO"
        /*0018*/ 	.short	0x0002
        /*001a*/ 	.short	0x0064
        /*001c*/ 	.short	0x0082
	.zero		2


//--------------------- .nv.info                  --------------------------
	.section	.nv.info,"",@"SHT_CUDA_INFO"
	.align	4


	//----- nvinfo : EIATTR_REGCOUNT
	.align		4
        /*0000*/ 	.byte	0x04, 0x2f
        /*0002*/ 	.short	(.L_1 - .L_0)
	.align		4
.L_0:
        /*0004*/ 	.word	index@(_Z12matmul_naivePfS_S_mmm)
        /*0008*/ 	.word	0x00000020


	//----- nvinfo : EIATTR_FRAME_SIZE
	.align		4
.L_1:
        /*000c*/ 	.byte	0x04, 0x11
        /*000e*/ 	.short	(.L_3 - .L_2)
	.align		4
.L_2:
        /*0010*/ 	.word	index@(_Z12matmul_naivePfS_S_mmm)
        /*0014*/ 	.word	0x00000000


	//----- nvinfo : EIATTR_REGCOUNT
	.align		4
.L_3:
        /*0018*/ 	.byte	0x04, 0x2f
        /*001a*/ 	.short	(.L_5 - .L_4)
	.align		4
.L_4:
        /*001c*/ 	.word	index@(_Z12matmul_tiledPfS_S_mmm)
        /*0020*/ 	.word	0x00000020


	//----- nvinfo : EIATTR_FRAME_SIZE
	.align		4
.L_5:
        /*0024*/ 	.byte	0x04, 0x11
        /*0026*/ 	.short	(.L_7 - .L_6)
	.align		4
.L_6:
        /*0028*/ 	.word	index@(_Z12matmul_tiledPfS_S_mmm)
        /*002c*/ 	.word	0x00000000


	//----- nvinfo : EIATTR_MIN_STACK_SIZE
	.align		4
.L_7:
        /*0030*/ 	.byte	0x04, 0x12
        /*0032*/ 	.short	(.L_9 - .L_8)
	.align		4
.L_8:
        /*0034*/ 	.word	index@(_Z12matmul_tiledPfS_S_mmm)
        /*0038*/ 	.word	0x00000000


	//----- nvinfo : EIATTR_MIN_STACK_SIZE
	.align		4
.L_9:
        /*003c*/ 	.byte	0x04, 0x12
        /*003e*/ 	.short	(.L_11 - .L_10)
	.align		4
.L_10:
        /*0040*/ 	.word	index@(_Z12matmul_naivePfS_S_mmm)
        /*0044*/ 	.word	0x00000000
.L_11:


//--------------------- .nv.compat                --------------------------
	.section	.nv.compat,"",@"SHT_CUDA_COMPAT_INFO"
	.align	4
        /*0000*/ 	.byte	0x02, 0x09, 0x00, 0x00, 0x02, 0x02, 0x01, 0x00, 0x02, 0x05, 0x05, 0x00, 0x03, 0x07, 0x01, 0x01
        /*0010*/ 	.byte	0x02, 0x03, 0x00, 0x00, 0x02, 0x06, 0x01, 0x00, 0x04, 0x0b, 0x08, 0x00, 0x09, 0x00, 0x00, 0x00
        /*0020*/ 	.byte	0x00, 0x00, 0x00, 0x00


//--------------------- .nv.info._Z12matmul_tiledPfS_S_mmm --------------------------
	.section	.nv.info._Z12matmul_tiledPfS_S_mmm,"",@"SHT_CUDA_INFO"
	.sectionflags	@""
	.align	4


	//----- nvinfo : EIATTR_CUDA_API_VERSION
	.align		4
        /*0000*/ 	.byte	0x04, 0x37
        /*0002*/ 	.short	(.L_13 - .L_12)
.L_12:
        /*0004*/ 	.word	0x00000082


	//----- nvinfo : EIATTR_KPARAM_INFO
	.align		4
.L_13:
        /*0008*/ 	.byte	0x04, 0x17
        /*000a*/ 	.short	(.L_15 - .L_14)
.L_14:
        /*000c*/ 	.word	0x00000000
        /*0010*/ 	.short	0x0005
        /*0012*/ 	.short	0x0028
        /*0014*/ 	.byte	0x00, 0xf0, 0x21, 0x00


	//----- nvinfo : EIATTR_KPARAM_INFO
	.align		4
.L_15:
        /*0018*/ 	.byte	0x04, 0x17
        /*001a*/ 	.short	(.L_17 - .L_16)
.L_16:
        /*001c*/ 	.word	0x00000000
        /*0020*/ 	.short	0x0004
        /*0022*/ 	.short	0x0020
        /*0024*/ 	.byte	0x00, 0xf0, 0x21, 0x00


	//----- nvinfo : EIATTR_KPARAM_INFO
	.align		4
.L_17:
        /*0028*/ 	.byte	0x04, 0x17
        /*002a*/ 	.short	(.L_19 - .L_18)
.L_18:
        /*002c*/ 	.word	0x00000000
        /*0030*/ 	.short	0x0003
        /*0032*/ 	.short	0x0018
        /*0034*/ 	.byte	0x00, 0xf0, 0x21, 0x00


	//----- nvinfo : EIATTR_KPARAM_INFO
	.align		4
.L_19:
        /*0038*/ 	.byte	0x04, 0x17
        /*003a*/ 	.short	(.L_21 - .L_20)
.L_20:
        /*003c*/ 	.word	0x00000000
        /*0040*/ 	.short	0x0002
        /*0042*/ 	.short	0x0010
        /*0044*/ 	.byte	0x00, 0xf5, 0x21, 0x00


	//----- nvinfo : EIATTR_KPARAM_INFO
	.align		4
.L_21:
        /*0048*/ 	.byte	0x04, 0x17
        /*004a*/ 	.short	(.L_23 - .L_22)
.L_22:
        /*004c*/ 	.word	0x00000000
        /*0050*/ 	.short	0x0001
        /*0052*/ 	.short	0x0008
        /*0054*/ 	.byte	0x00, 0xf5, 0x21, 0x00


	//----- nvinfo : EIATTR_KPARAM_INFO
	.align		4
.L_23:
        /*0058*/ 	.byte	0x04, 0x17
        /*005a*/ 	.short	(.L_25 - .L_24)
.L_24:
        /*005c*/ 	.word	0x00000000
        /*0060*/ 	.short	0x0000
        /*0062*/ 	.short	0x0000
        /*0064*/ 	.byte	0x00, 0xf5, 0x21, 0x00


	//----- nvinfo : EIATTR_SPARSE_MMA_MASK
	.align		4
.L_25:
        /*0068*/ 	.byte	0x03, 0x50
        /*006a*/ 	.short	0x0000


	//----- nvinfo : EIATTR_MAXREG_COUNT
	.align		4
        /*006c*/ 	.byte	0x03, 0x1b
        /*006e*/ 	.short	0x00ff


	//----- nvinfo : EIATTR_NUM_BARRIERS
	.align		4
        /*0070*/ 	.byte	0x02, 0x4c
        /*0072*/ 	.byte	0x01
	.zero		1


	//----- nvinfo : EIATTR_MERCURY_ISA_VERSION
	.align		4
        /*0074*/ 	.byte	0x03, 0x5f
        /*0076*/ 	.short	0x0101


	//----- nvinfo : EIATTR_VRC_CTA_INIT_COUNT
	.align		4
        /*0078*/ 	.byte	0x02, 0x4a
	.zero		1
	.zero		1


	//----- nvinfo : EIATTR_EXIT_INSTR_OFFSETS
	.align		4
        /*007c*/ 	.byte	0x04, 0x1c
        /*007e*/ 	.short	(.L_27 - .L_26)


	//   ....[0]....
.L_26:
        /*0080*/ 	.word	0x00000140


	//   ....[1]....
        /*0084*/ 	.word	0x00000970


	//----- nvinfo : EIATTR_CBANK_PARAM_SIZE
	.align		4
.L_27:
        /*0088*/ 	.byte	0x03, 0x19
        /*008a*/ 	.short	0x0030


	//----- nvinfo : EIATTR_PARAM_CBANK
	.align		4
        /*008c*/ 	.byte	0x04, 0x0a
        /*008e*/ 	.short	(.L_29 - .L_28)
	.align		4
.L_28:
        /*0090*/ 	.word	index@(.nv.constant0._Z12matmul_tiledPfS_S_mmm)
        /*0094*/ 	.short	0x0380
        /*0096*/ 	.short	0x0030


	//----- nvinfo : EIATTR_SW_WAR
	.align		4
.L_29:
        /*0098*/ 	.byte	0x04, 0x36
        /*009a*/ 	.short	(.L_31 - .L_30)
.L_30:
        /*009c*/ 	.word	0x00000008
.L_31:


//--------------------- .nv.info._Z12matmul_naivePfS_S_mmm --------------------------
	.section	.nv.info._Z12matmul_naivePfS_S_mmm,"",@"SHT_CUDA_INFO"
	.sectionflags	@""
	.align	4


	//----- nvinfo : EIATTR_CUDA_API_VERSION
	.align		4
        /*0000*/ 	.byte	0x04, 0x37
        /*0002*/ 	.short	(.L_33 - .L_32)
.L_32:
        /*0004*/ 	.word	0x00000082


	//----- nvinfo : EIATTR_KPARAM_INFO
	.align		4
.L_33:
        /*0008*/ 	.byte	0x04, 0x17
        /*000a*/ 	.short	(.L_35 - .L_34)
.L_34:
        /*000c*/ 	.word	0x00000000
        /*0010*/ 	.short	0x0005
        /*0012*/ 	.short	0x0028
        /*0014*/ 	.byte	0x00, 0xf0, 0x21, 0x00


	//----- nvinfo : EIATTR_KPARAM_INFO
	.align		4
.L_35:
        /*0018*/ 	.byte	0x04, 0x17
        /*001a*/ 	.short	(.L_37 - .L_36)
.L_36:
        /*001c*/ 	.word	0x00000000
        /*0020*/ 	.short	0x0004
        /*0022*/ 	.short	0x0020
        /*0024*/ 	.byte	0x00, 0xf0, 0x21, 0x00


	//----- nvinfo : EIATTR_KPARAM_INFO
	.align		4
.L_37:
        /*0028*/ 	.byte	0x04, 0x17
        /*002a*/ 	.short	(.L_39 - .L_38)
.L_38:
        /*002c*/ 	.word	0x00000000
        /*0030*/ 	.short	0x0003
        /*0032*/ 	.short	0x0018
        /*0034*/ 	.byte	0x00, 0xf0, 0x21, 0x00


	//----- nvinfo : EIATTR_KPARAM_INFO
	.align		4
.L_39:
        /*0038*/ 	.byte	0x04, 0x17
        /*003a*/ 	.short	(.L_41 - .L_40)
.L_40:
        /*003c*/ 	.word	0x00000000
        /*0040*/ 	.short	0x0002
        /*0042*/ 	.short	0x0010
        /*0044*/ 	.byte	0x00, 0xf5, 0x21, 0x00


	//----- nvinfo : EIATTR_KPARAM_INFO
	.align		4
.L_41:
        /*0048*/ 	.byte	0x04, 0x17
        /*004a*/ 	.short	(.L_43 - .L_42)
.L_42:
        /*004c*/ 	.word	0x00000000
        /*0050*/ 	.short	0x0001
        /*0052*/ 	.short	0x0008
        /*0054*/ 	.byte	0x00, 0xf5, 0x21, 0x00


	//----- nvinfo : EIATTR_KPARAM_INFO
	.align		4
.L_43:
        /*0058*/ 	.byte	0x04, 0x17
        /*005a*/ 	.short	(.L_45 - .L_44)
.L_44:
        /*005c*/ 	.word	0x00000000
        /*0060*/ 	.short	0x0000
        /*0062*/ 	.short	0x0000
        /*0064*/ 	.byte	0x00, 0xf5, 0x21, 0x00


	//----- nvinfo : EIATTR_SPARSE_MMA_MASK
	.align		4
.L_45:
        /*0068*/ 	.byte	0x03, 0x50
        /*006a*/ 	.short	0x0000


	//----- nvinfo : EIATTR_MAXREG_COUNT
	.align		4
        /*006c*/ 	.byte	0x03, 0x1b
        /*006e*/ 	.short	0x00ff


	//----- nvinfo : EIATTR_MERCURY_ISA_VERSION
	.align		4
        /*0070*/ 	.byte	0x03, 0x5f
        /*0072*/ 	.short	0x0101


	//----- nvinfo : EIATTR_VRC_CTA_INIT_COUNT
	.align		4
        /*0074*/ 	.byte	0x02, 0x4a
	.zero		1
	.zero		1


	//----- nvinfo : EIATTR_EXIT_INSTR_OFFSETS
	.align		4
        /*0078*/ 	.byte	0x04, 0x1c
        /*007a*/ 	.short	(.L_47 - .L_46)


	//   ....[0]....
.L_46:
        /*007c*/ 	.word	0x00000100


	//   ....[1]....
        /*0080*/ 	.word	0x00000c10


	//----- nvinfo : EIATTR_CBANK_PARAM_SIZE
	.align		4
.L_47:
        /*0084*/ 	.byte	0x03, 0x19
        /*0086*/ 	.short	0x0030


	//----- nvinfo : EIATTR_PARAM_CBANK
	.align		4
        /*0088*/ 	.byte	0x04, 0x0a
        /*008a*/ 	.short	(.L_49 - .L_48)
	.align		4
.L_48:
        /*008c*/ 	.word	index@(.nv.constant0._Z12matmul_naivePfS_S_mmm)
        /*0090*/ 	.short	0x0380
        /*0092*/ 	.short	0x0030


	//----- nvinfo : EIATTR_SW_WAR
	.align		4
.L_49:
        /*0094*/ 	.byte	0x04, 0x36
        /*0096*/ 	.short	(.L_51 - .L_50)
.L_50:
        /*0098*/ 	.word	0x00000008
.L_51:


//--------------------- .nv.callgraph             --------------------------
	.section	.nv.callgraph,"",@"SHT_CUDA_CALLGRAPH"
	.align	4
	.sectionentsize	8
	.align		4
        /*0000*/ 	.word	0x00000000
	.align		4
        /*0004*/ 	.word	0xffffffff
	.align		4
        /*0008*/ 	.word	0x00000000
	.align		4
        /*000c*/ 	.word	0xfffffffe
	.align		4
        /*0010*/ 	.word	0x00000000
	.align		4
        /*0014*/ 	.word	0xfffffffd
	.align		4
        /*0018*/ 	.word	0x00000000
	.align		4
        /*001c*/ 	.word	0xfffffffc


//--------------------- .text._Z12matmul_tiledPfS_S_mmm --------------------------
	.section	.text._Z12matmul_tiledPfS_S_mmm,"ax",@progbits
	.align	128
        .global         _Z12matmul_tiledPfS_S_mmm
        .type           _Z12matmul_tiledPfS_S_mmm,@function
        .size           _Z12matmul_tiledPfS_S_mmm,(.L_x_9 - _Z12matmul_tiledPfS_S_mmm)
        .other          _Z12matmul_tiledPfS_S_mmm,@"STO_CUDA_ENTRY STV_DEFAULT"
_Z12matmul_tiledPfS_S_mmm:
.text._Z12matmul_tiledPfS_S_mmm:
[----:B------:R-:W-:Y:S01]  /*0000*/  LDC R1, c[0x0][0x37c] ;  /* 0x0000df00ff017b82 */ /* 0x000fe20000000800 */
[----:B------:R-:W0:Y:S01]  /*0010*/  S2R R18, SR_TID.X ;  /* 0x0000000000127919 */ /* 0x000e220000002100 */
[----:B------:R-:W0:Y:S01]  /*0020*/  LDCU UR4, c[0x0][0x360] ;  /* 0x00006c00ff0477ac */ /* 0x000e220008000800 */
[----:B------:R-:W0:Y:S01]  /*0030*/  S2R R21, SR_CTAID.X ;  /* 0x0000000000157919 */ /* 0x000e220000002500 */
[----:B------:R-:W1:Y:S01]  /*0040*/  LDCU UR5, c[0x0][0x364] ;  /* 0x00006c80ff0577ac */ /* 0x000e620008000800 */
[----:B------:R-:W1:Y:S01]  /*0050*/  S2R R17, SR_TID.Y ;  /* 0x0000000000117919 */ /* 0x000e620000002200 */
[----:B------:R-:W2:Y:S01]  /*0060*/  LDCU.128 UR8, c[0x0][0x3a0] ;  /* 0x00007400ff0877ac */ /* 0x000ea20008000c00 */
[----:B------:R-:W1:Y:S01]  /*0070*/  S2R R0, SR_CTAID.Y ;  /* 0x0000000000007919 */ /* 0x000e620000002600 */
[----:B------:R-:W3:Y:S01]  /*0080*/  LDCU.64 UR12, c[0x0][0x398] ;  /* 0x00007300ff0c77ac */ /* 0x000ee20008000a00 */
[----:B--2---:R-:W-:Y:S01]  /*0090*/  UIADD3 UR7, UP0, UPT, UR10, 0x1f, URZ ;  /* 0x0000001f0a077890 */ /* 0x004fe2000ff1e0ff */
[----:B0-----:R-:W-:-:S03]  /*00a0*/  IMAD R20, R21, UR4, R18 ;  /* 0x0000000415147c24 */ /* 0x001fc6000f8e0212 */
[----:B------:R-:W-:Y:S01]  /*00b0*/  UIADD3.X UR4, UPT, UPT, URZ, UR11, URZ, UP0, !UPT ;  /* 0x0000000bff047290 */ /* 0x000fe200087fe4ff */
[----:B------:R-:W0:Y:S01]  /*00c0*/  LDCU.64 UR10, c[0x0][0x358] ;  /* 0x00006b00ff0a77ac */ /* 0x000e220008000a00 */
[----:B------:R-:W-:Y:S02]  /*00d0*/  ISETP.GE.U32.AND P0, PT, R20, UR8, PT ;  /* 0x0000000814007c0c */ /* 0x000fe4000bf06070 */
[----:B------:R-:W-:Y:S01]  /*00e0*/  SHF.R.S32.HI R21, RZ, 0x1f, R20 ;  /* 0x0000001fff157819 */ /* 0x000fe20000011414 */
[----:B-1----:R-:W-:Y:S01]  /*00f0*/  IMAD R19, R0, UR5, R17 ;  /* 0x0000000500137c24 */ /* 0x002fe2000f8e0211 */
[----:B------:R-:W-:Y:S02]  /*0100*/  USHF.R.U64 UR7, UR7, 0x5, UR4 ;  /* 0x0000000507077899 */ /* 0x000fe40008001204 */
[----:B------:R-:W-:Y:S02]  /*0110*/  ISETP.GE.U32.AND.EX P0, PT, R21, UR9, PT, P0 ;  /* 0x0000000915007c0c */ /* 0x000fe4000bf06100 */
[----:B---3--:R-:W-:-:S04]  /*0120*/  ISETP.GE.U32.AND P1, PT, R19, UR12, PT ;  /* 0x0000000c13007c0c */ /* 0x008fc8000bf26070 */
[----:B------:R-:W-:-:S13]  /*0130*/  ISETP.GE.U32.AND.EX P1, PT, RZ, UR13, PT, P1 ;  /* 0x0000000dff007c0c */ /* 0x000fda000bf26110 */
[----:B0-----:R-:W-:Y:S05]  /*0140*/  @P0 EXIT P1 ;  /* 0x000000000000094d */ /* 0x001fea0000800000 */
[----:B------:R-:W-:Y:S01]  /*0150*/  UISETP.GE.AND UP0, UPT, UR7, 0x1, UPT ;  /* 0x000000010700788c */ /* 0x000fe2000bf06270 */
[----:B------:R-:W-:-:S08]  /*0160*/  HFMA2 R13, -RZ, RZ, 0, 0 ;  /* 0x00000000ff0d7431 */ /* 0x000fd000000001ff */
[----:B------:R-:W-:Y:S05]  /*0170*/  BRA.U !UP0, `(.L_x_0) ;  /* 0x0000000508dc7547 */ /* 0x000fea000b800000 */
[----:B------:R-:W0:Y:S01]  /*0180*/  S2UR UR6, SR_CgaCtaId ;  /* 0x00000000000679c3 */ /* 0x000e220000008800 */
[----:B------:R-:W-:Y:S01]  /*0190*/  UMOV UR4, 0x400 ;  /* 0x0000040000047882 */ /* 0x000fe20000000000 */
[----:B------:R-:W-:Y:S01]  /*01a0*/  MOV R13, RZ ;  /* 0x000000ff000d7202 */ /* 0x000fe20000000f00 */
[----:B------:R-:W-:Y:S01]  /*01b0*/  UIADD3 UR5, UPT, UPT, UR4, 0x1000, URZ ;  /* 0x0000100004057890 */ /* 0x000fe2000fffe0ff */
[----:B------:R-:W1:Y:S01]  /*01c0*/  LDCU.64 UR14, c[0x0][0x398] ;  /* 0x00007300ff0e77ac */ /* 0x000e620008000a00 */
[----:B------:R-:W2:Y:S01]  /*01d0*/  LDCU.64 UR12, c[0x0][0x3a8] ;  /* 0x00007500ff0c77ac */ /* 0x000ea20008000a00 */
[----:B------:R-:W3:Y:S01]  /*01e0*/  LDCU.64 UR8, c[0x0][0x3a0] ;  /* 0x00007400ff0877ac */ /* 0x000ee20008000a00 */
[----:B0-----:R-:W-:Y:S02]  /*01f0*/  ULEA UR4, UR6, UR4, 0x18 ;  /* 0x0000000406047291 */ /* 0x001fe4000f8ec0ff */
[----:B------:R-:W-:Y:S02]  /*0200*/  ULEA UR5, UR6, UR5, 0x18 ;  /* 0x0000000506057291 */ /* 0x000fe4000f8ec0ff */
[----:B------:R-:W-:-:S02]  /*0210*/  UIADD3 UR6, UPT, UPT, -UR7, URZ, URZ ;  /* 0x000000ff07067290 */ /* 0x000fc4000fffe1ff */
[C---:B------:R-:W-:Y:S02]  /*0220*/  LEA R16, R17.reuse, UR4, 0x7 ;  /* 0x0000000411107c11 */ /* 0x040fe4000f8e38ff */
[C---:B------:R-:W-:Y:S02]  /*0230*/  LEA R2, R18.reuse, UR5, 0x2 ;  /* 0x0000000512027c11 */ /* 0x040fe4000f8e10ff */
[----:B------:R-:W-:Y:S02]  /*0240*/  LEA R3, R18, R16, 0x2 ;  /* 0x0000001012037211 */ /* 0x000fe400078e10ff */
[----:B-123--:R-:W-:-:S07]  /*0250*/  LEA R0, R17, R2, 0x7 ;  /* 0x0000000211007211 */ /* 0x00efce00078e38ff */
.L_x_1:
[----:B------:R-:W-:Y:S01]  /*0260*/  ISETP.GE.U32.AND P3, PT, R18, UR12, PT ;  /* 0x0000000c12007c0c */ /* 0x000fe2000bf66070 */
[----:B------:R-:W-:Y:S01]  /*0270*/  HFMA2 R12, -RZ, RZ, 0, 0 ;  /* 0x00000000ff0c7431 */ /* 0x000fe200000001ff */
[----:B------:R-:W-:Y:S02]  /*0280*/  ISETP.GE.U32.AND P0, PT, R17, UR12, PT ;  /* 0x0000000c11007c0c */ /* 0x000fe4000bf06070 */
[----:B------:R-:W-:Y:S02]  /*0290*/  ISETP.GE.U32.AND P2, PT, R19, UR14, PT ;  /* 0x0000000e13007c0c */ /* 0x000fe4000bf46070 */
[----:B------:R-:W-:Y:S02]  /*02a0*/  ISETP.GE.U32.AND.EX P3, PT, RZ, UR13, PT, P3 ;  /* 0x0000000dff007c0c */ /* 0x000fe4000bf66130 */
[----:B------:R-:W-:Y:S02]  /*02b0*/  ISETP.GE.U32.AND.EX P0, PT, RZ, UR13, PT, P0 ;  /* 0x0000000dff007c0c */ /* 0x000fe4000bf06100 */
[----:B------:R-:W-:-:S02]  /*02c0*/  ISETP.GE.U32.AND P1, PT, R20, UR8, PT ;  /* 0x0000000814007c0c */ /* 0x000fc4000bf26070 */
[----:B------:R-:W-:Y:S02]  /*02d0*/  ISETP.GE.U32.OR.EX P2, PT, RZ, UR15, P3, P2 ;  /* 0x0000000fff007c0c */ /* 0x000fe40009f46520 */
[----:B------:R-:W-:-:S11]  /*02e0*/  ISETP.GE.U32.OR.EX P0, PT, R21, UR9, P0, P1 ;  /* 0x0000000915007c0c */ /* 0x000fd60008706510 */
[----:B------:R-:W0:Y:S01]  /*02f0*/  @!P2 LDC.64 R6, c[0x0][0x380] ;  /* 0x0000e000ff06ab82 */ /* 0x000e220000000a00 */
[----:B------:R-:W-:Y:S02]  /*0300*/  @!P2 MOV R8, R18 ;  /* 0x000000120008a202 */ /* 0x000fe40000000f00 */
[----:B------:R-:W-:-:S05]  /*0310*/  @!P2 MOV R9, RZ ;  /* 0x000000ff0009a202 */ /* 0x000fca0000000f00 */
[----:B------:R-:W1:Y:S01]  /*0320*/  @!P0 LDC.64 R4, c[0x0][0x388] ;  /* 0x0000e200ff048b82 */ /* 0x000e620000000a00 */
[----:B------:R-:W-:-:S04]  /*0330*/  @!P2 IMAD.WIDE.U32 R22, R19, UR12, R8 ;  /* 0x0000000c1316ac25 */ /* 0x000fc8000f8e0008 */
[----:B------:R-:W-:-:S04]  /*0340*/  @!P0 IMAD.WIDE.U32 R8, R17, UR8, R20 ;  /* 0x0000000811088c25 */ /* 0x000fc8000f8e0014 */
[----:B------:R-:W-:Y:S01]  /*0350*/  @!P2 IMAD R11, R19, UR13, R23 ;  /* 0x0000000d130bac24 */ /* 0x000fe2000f8e0217 */
[----:B------:R-:W-:Y:S01]  /*0360*/  MOV R23, RZ ;  /* 0x000000ff00177202 */ /* 0x000fe20000000f00 */
[----:B------:R-:W-:Y:S01]  /*0370*/  @!P0 IMAD R9, R17, UR9, R9 ;  /* 0x0000000911098c24 */ /* 0x000fe2000f8e0209 */
[----:B0-----:R-:W-:-:S04]  /*0380*/  @!P2 LEA R10, P1, R22, R6, 0x2 ;  /* 0x00000006160aa211 */ /* 0x001fc800078210ff */
[----:B------:R-:W-:Y:S02]  /*0390*/  @!P2 LEA.HI.X R11, R22, R7, R11, 0x2, P1 ;  /* 0x00000007160ba211 */ /* 0x000fe400008f140b */
[----:B-1----:R-:W-:-:S03]  /*03a0*/  @!P0 LEA R14, P3, R8, R4, 0x2 ;  /* 0x00000004080e8211 */ /* 0x002fc600078610ff */
[----:B------:R-:W2:Y:S01]  /*03b0*/  @!P2 LDG.E R12, desc[UR10][R10.64] ;  /* 0x0000000a0a0ca981 */ /* 0x000ea2000c1e1900 */
[----:B------:R-:W-:-:S05]  /*03c0*/  @!P0 LEA.HI.X R15, R8, R5, R9, 0x2, P3 ;  /* 0x00000005080f8211 */ /* 0x000fca00018f1409 */
[----:B------:R-:W3:Y:S01]  /*03d0*/  @!P0 LDG.E R23, desc[UR10][R14.64] ;  /* 0x0000000a0e178981 */ /* 0x000ee2000c1e1900 */
[----:B------:R-:W-:-:S04]  /*03e0*/  UIADD3 UR6, UPT, UPT, UR6, 0x1, URZ ;  /* 0x0000000106067890 */ /* 0x000fc8000fffe0ff */
[----:B------:R-:W-:Y:S01]  /*03f0*/  UISETP.NE.AND UP0, UPT, UR6, URZ, UPT ;  /* 0x000000ff0600728c */ /* 0x000fe2000bf05270 */
[----:B------:R-:W-:Y:S02]  /*0400*/  IADD3 R18, PT, PT, R18, 0x20, RZ ;  /* 0x0000002012127810 */ /* 0x000fe40007ffe0ff */
[----:B------:R-:W-:Y:S01]  /*0410*/  IADD3 R17, PT, PT, R17, 0x20, RZ ;  /* 0x0000002011117810 */ /* 0x000fe20007ffe0ff */
[----:B--2---:R-:W-:Y:S04]  /*0420*/  STS [R3], R12 ;  /* 0x0000000c03007388 */ /* 0x004fe80000000800 */
[----:B---3--:R-:W-:Y:S01]  /*0430*/  STS [R0], R23 ;  /* 0x0000001700007388 */ /* 0x008fe20000000800 */
[----:B------:R-:W-:Y:S06]  /*0440*/  BAR.SYNC.DEFER_BLOCKING 0x0 ;  /* 0x0000000000007b1d */ /* 0x000fec0000010000 */
[----:B------:R-:W-:Y:S04]  /*0450*/  LDS R28, [R2] ;  /* 0x00000000021c7984 */ /* 0x000fe80000000800 */
[----:B------:R-:W0:Y:S04]  /*0460*/  LDS.128 R4, [R16] ;  /* 0x0000000010047984 */ /* 0x000e280000000c00 */
[----:B------:R-:W1:Y:S04]  /*0470*/  LDS R29, [R2+0x80] ;  /* 0x00008000021d7984 */ /* 0x000e680000000800 */
[----:B------:R-:W2:Y:S04]  /*0480*/  LDS R14, [R2+0x100] ;  /* 0x00010000020e7984 */ /* 0x000ea80000000800 */
[----:B------:R-:W3:Y:S04]  /*0490*/  LDS R26, [R2+0x180] ;  /* 0x00018000021a7984 */ /* 0x000ee80000000800 */
[----:B------:R-:W-:Y:S04]  /*04a0*/  LDS R27, [R2+0x200] ;  /* 0x00020000021b7984 */ /* 0x000fe80000000800 */
[----:B------:R-:W4:Y:S04]  /*04b0*/  LDS.128 R8, [R16+0x10] ;  /* 0x0000100010087984 */ /* 0x000f280000000c00 */
[----:B------:R-:W5:Y:S04]  /*04c0*/  LDS R24, [R2+0x280] ;  /* 0x0002800002187984 */ /* 0x000f680000000800 */
[----:B------:R-:W5:Y:S04]  /*04d0*/  LDS R25, [R2+0x300] ;  /* 0x0003000002197984 */ /* 0x000f680000000800 */
[----:B------:R-:W5:Y:S04]  /*04e0*/  LDS R22, [R2+0x380] ;  /* 0x0003800002167984 */ /* 0x000f680000000800 */
[----:B------:R-:W-:Y:S01]  /*04f0*/  LDS R23, [R2+0x400] ;  /* 0x0004000002177984 */ /* 0x000fe20000000800 */
[----:B0-----:R-:W-:-:S03]  /*0500*/  FFMA R4, R4, R28, R13 ;  /* 0x0000001c04047223 */ /* 0x001fc6000000000d */
[----:B------:R-:W-:Y:S01]  /*0510*/  LDS R28, [R2+0x480] ;  /* 0x00048000021c7984 */ /* 0x000fe20000000800 */
[----:B-1----:R-:W-:-:S03]  /*0520*/  FFMA R5, R29, R5, R4 ;  /* 0x000000051d057223 */ /* 0x002fc60000000004 */
[----:B------:R-:W-:Y:S01]  /*0530*/  LDS R29, [R2+0x500] ;  /* 0x00050000021d7984 */ /* 0x000fe20000000800 */
[----:B--2---:R-:W-:-:S03]  /*0540*/  FFMA R5, R14, R6, R5 ;  /* 0x000000060e057223 */ /* 0x004fc60000000005 */
[----:B------:R-:W0:Y:S01]  /*0550*/  LDS.128 R12, [R16+0x20] ;  /* 0x00002000100c7984 */ /* 0x000e220000000c00 */
[----:B---3--:R-:W-:-:S03]  /*0560*/  FFMA R5, R26, R7, R5 ;  /* 0x000000071a057223 */ /* 0x008fc60000000005 */
[----:B------:R-:W-:Y:S01]  /*0570*/  LDS R26, [R2+0x680] ;  /* 0x00068000021a7984 */ /* 0x000fe20000000800 */
[----:B----4-:R-:W-:-:S03]  /*0580*/  FFMA R5, R8, R27, R5 ;  /* 0x0000001b08057223 */ /* 0x010fc60000000005 */
[----:B------:R-:W-:Y:S01]  /*0590*/  LDS R27, [R2+0x700] ;  /* 0x00070000021b7984 */ /* 0x000fe20000000800 */
[----:B-----5:R-:W-:-:S03]  /*05a0*/  FFMA R4, R24, R9, R5 ;  /* 0x0000000918047223 */ /* 0x020fc60000000005 */
[----:B------:R-:W1:Y:S01]  /*05b0*/  LDS R24, [R2+0x580] ;  /* 0x0005800002187984 */ /* 0x000e620000000800 */
[----:B------:R-:W-:-:S03]  /*05c0*/  FFMA R9, R25, R10, R4 ;  /* 0x0000000a19097223 */ /* 0x000fc60000000004 */
[----:B------:R-:W-:Y:S04]  /*05d0*/  LDS R25, [R2+0x600] ;  /* 0x0006000002197984 */ /* 0x000fe80000000800 */
[----:B------:R-:W2:Y:S01]  /*05e0*/  LDS.128 R4, [R16+0x30] ;  /* 0x0000300010047984 */ /* 0x000ea20000000c00 */
[----:B------:R-:W-:-:S03]  /*05f0*/  FFMA R9, R22, R11, R9 ;  /* 0x0000000b16097223 */ /* 0x000fc60000000009 */
[----:B------:R-:W3:Y:S01]  /*0600*/  LDS R22, [R2+0x780] ;  /* 0x0007800002167984 */ /* 0x000ee20000000800 */
[----:B0-----:R-:W-:-:S03]  /*0610*/  FFMA R9, R12, R23, R9 ;  /* 0x000000170c097223 */ /* 0x001fc60000000009 */
[----:B------:R-:W-:Y:S01]  /*0620*/  LDS R23, [R2+0x800] ;  /* 0x0008000002177984 */ /* 0x000fe20000000800 */
[----:B------:R-:W-:-:S03]  /*0630*/  FFMA R28, R28, R13, R9 ;  /* 0x0000000d1c1c7223 */ /* 0x000fc60000000009 */
[----:B------:R-:W0:Y:S01]  /*0640*/  LDS.128 R8, [R16+0x40] ;  /* 0x0000400010087984 */ /* 0x000e220000000c00 */
[----:B------:R-:W-:-:S03]  /*0650*/  FFMA R29, R29, R14, R28 ;  /* 0x0000000e1d1d7223 */ /* 0x000fc6000000001c */
[----:B------:R-:W-:Y:S01]  /*0660*/  LDS R28, [R2+0xa80] ;  /* 0x000a8000021c7984 */ /* 0x000fe20000000800 */
[----:B-1----:R-:W-:-:S03]  /*0670*/  FFMA R15, R24, R15, R29 ;  /* 0x0000000f180f7223 */ /* 0x002fc6000000001d */
[----:B------:R-:W1:Y:S04]  /*0680*/  LDS R24, [R2+0x880] ;  /* 0x0008800002187984 */ /* 0x000e680000000800 */
[----:B------:R-:W4:Y:S01]  /*0690*/  LDS R29, [R2+0x900] ;  /* 0x00090000021d7984 */ /* 0x000f220000000800 */
[----:B--2---:R-:W-:-:S03]  /*06a0*/  FFMA R15, R4, R25, R15 ;  /* 0x00000019040f7223 */ /* 0x004fc6000000000f */
[----:B------:R-:W-:Y:S01]  /*06b0*/  LDS R25, [R2+0xa00] ;  /* 0x000a000002197984 */ /* 0x000fe20000000800 */
[----:B------:R-:W-:-:S03]  /*06c0*/  FFMA R4, R26, R5, R15 ;  /* 0x000000051a047223 */ /* 0x000fc6000000000f */
[----:B------:R-:W2:Y:S01]  /*06d0*/  LDS R26, [R2+0x980] ;  /* 0x00098000021a7984 */ /* 0x000ea20000000800 */
[----:B------:R-:W-:-:S03]  /*06e0*/  FFMA R27, R27, R6, R4 ;  /* 0x000000061b1b7223 */ /* 0x000fc60000000004 */
[----:B------:R-:W5:Y:S01]  /*06f0*/  LDS.128 R12, [R16+0x50] ;  /* 0x00005000100c7984 */ /* 0x000f620000000c00 */
[----:B---3--:R-:W-:-:S03]  /*0700*/  FFMA R7, R22, R7, R27 ;  /* 0x0000000716077223 */ /* 0x008fc6000000001b */
[----:B------:R-:W3:Y:S04]  /*0710*/  LDS R27, [R2+0xb00] ;  /* 0x000b0000021b7984 */ /* 0x000ee80000000800 */
[----:B------:R-:W3:Y:S01]  /*0720*/  LDS R22, [R2+0xb80] ;  /* 0x000b800002167984 */ /* 0x000ee20000000800 */
[----:B0-----:R-:W-:-:S03]  /*0730*/  FFMA R7, R8, R23, R7 ;  /* 0x0000001708077223 */ /* 0x001fc60000000007 */
[----:B------:R-:W-:Y:S01]  /*0740*/  LDS R23, [R2+0xc00] ;  /* 0x000c000002177984 */ /* 0x000fe20000000800 */
[----:B-1----:R-:W-:-:S03]  /*0750*/  FFMA R24, R24, R9, R7 ;  /* 0x0000000918187223 */ /* 0x002fc60000000007 */
[----:B------:R-:W0:Y:S01]  /*0760*/  LDS.128 R4, [R16+0x60] ;  /* 0x0000600010047984 */ /* 0x000e220000000c00 */
[----:B----4-:R-:W-:-:S03]  /*0770*/  FFMA R29, R29, R10, R24 ;  /* 0x0000000a1d1d7223 */ /* 0x010fc60000000018 */
[----:B------:R-:W1:Y:S01]  /*0780*/  LDS R24, [R2+0xc80] ;  /* 0x000c800002187984 */ /* 0x000e620000000800 */
[----:B--2---:R-:W-:-:S04]  /*0790*/  FFMA R11, R26, R11, R29 ;  /* 0x0000000b1a0b7223 */ /* 0x004fc8000000001d */
[----:B-----5:R-:W-:Y:S02]  /*07a0*/  FFMA R11, R12, R25, R11 ;  /* 0x000000190c0b7223 */ /* 0x020fe4000000000b */
[----:B------:R-:W2:Y:S02]  /*07b0*/  LDS R25, [R2+0xd00] ;  /* 0x000d000002197984 */ /* 0x000ea40000000800 */
[----:B------:R-:W-:Y:S02]  /*07c0*/  FFMA R28, R28, R13, R11 ;  /* 0x0000000d1c1c7223 */ /* 0x000fe4000000000b */
[----:B------:R-:W4:Y:S02]  /*07d0*/  LDS R12, [R2+0xd80] ;  /* 0x000d8000020c7984 */ /* 0x000f240000000800 */
[----:B---3--:R-:W-:Y:S02]  /*07e0*/  FFMA R27, R27, R14, R28 ;  /* 0x0000000e1b1b7223 */ /* 0x008fe4000000001c */
[----:B------:R-:W-:Y:S04]  /*07f0*/  LDS R13, [R2+0xe00] ;  /* 0x000e0000020d7984 */ /* 0x000fe80000000800 */
[----:B------:R-:W3:Y:S01]  /*0800*/  LDS.128 R8, [R16+0x70] ;  /* 0x0000700010087984 */ /* 0x000ee20000000c00 */
[----:B------:R-:W-:-:S03]  /*0810*/  FFMA R27, R22, R15, R27 ;  /* 0x0000000f161b7223 */ /* 0x000fc6000000001b */
[----:B------:R-:W5:Y:S04]  /*0820*/  LDS R22, [R2+0xe80] ;  /* 0x000e800002167984 */ /* 0x000f680000000800 */
[----:B------:R-:W5:Y:S04]  /*0830*/  LDS R15, [R2+0xf00] ;  /* 0x000f0000020f7984 */ /* 0x000f680000000800 */
[----:B------:R-:W5:Y:S01]  /*0840*/  LDS R14, [R2+0xf80] ;  /* 0x000f8000020e7984 */ /* 0x000f620000000800 */
[----:B0-----:R-:W-:-:S04]  /*0850*/  FFMA R23, R4, R23, R27 ;  /* 0x0000001704177223 */ /* 0x001fc8000000001b */
[----:B-1----:R-:W-:-:S04]  /*0860*/  FFMA R24, R24, R5, R23 ;  /* 0x0000000518187223 */ /* 0x002fc80000000017 */
[----:B--2---:R-:W-:-:S04]  /*0870*/  FFMA R25, R25, R6, R24 ;  /* 0x0000000619197223 */ /* 0x004fc80000000018 */
[----:B----4-:R-:W-:-:S04]  /*0880*/  FFMA R7, R12, R7, R25 ;  /* 0x000000070c077223 */ /* 0x010fc80000000019 */
[----:B---3--:R-:W-:-:S04]  /*0890*/  FFMA R7, R8, R13, R7 ;  /* 0x0000000d08077223 */ /* 0x008fc80000000007 */
[----:B-----5:R-:W-:-:S04]  /*08a0*/  FFMA R22, R22, R9, R7 ;  /* 0x0000000916167223 */ /* 0x020fc80000000007 */
[----:B------:R-:W-:-:S04]  /*08b0*/  FFMA R15, R15, R10, R22 ;  /* 0x0000000a0f0f7223 */ /* 0x000fc80000000016 */
[----:B------:R-:W-:Y:S01]  /*08c0*/  FFMA R13, R14, R11, R15 ;  /* 0x0000000b0e0d7223 */ /* 0x000fe2000000000f */
[----:B------:R-:W-:Y:S06]  /*08d0*/  BAR.SYNC.DEFER_BLOCKING 0x0 ;  /* 0x0000000000007b1d */ /* 0x000fec0000010000 */
[----:B------:R-:W-:Y:S05]  /*08e0*/  BRA.U UP0, `(.L_x_1) ;  /* 0xfffffff9005c7547 */ /* 0x000fea000b83ffff */
.L_x_0:
[----:B------:R-:W0:Y:S01]  /*08f0*/  LDCU.64 UR4, c[0x0][0x390] ;  /* 0x00007200ff0477ac */ /* 0x000e220008000a00 */
[----:B------:R-:W-:Y:S02]  /*0900*/  MOV R2, R20 ;  /* 0x0000001400027202 */ /* 0x000fe40000000f00 */
[----:B------:R-:W-:-:S03]  /*0910*/  MOV R3, R21 ;  /* 0x0000001500037202 */ /* 0x000fc60000000f00 */
[----:B------:R-:W-:-:S04]  /*0920*/  IMAD.WIDE.U32 R2, R19, UR8, R2 ;  /* 0x0000000813027c25 */ /* 0x000fc8000f8e0002 */
[----:B------:R-:W-:Y:S01]  /*0930*/  IMAD R19, R19, UR9, R3 ;  /* 0x0000000913137c24 */ /* 0x000fe2000f8e0203 */
[----:B0-----:R-:W-:-:S04]  /*0940*/  LEA R4, P0, R2, UR4, 0x2 ;  /* 0x0000000402047c11 */ /* 0x001fc8000f8010ff */
[----:B------:R-:W-:-:S05]  /*0950*/  LEA.HI.X R5, R2, UR5, R19, 0x2, P0 ;  /* 0x0000000502057c11 */ /* 0x000fca00080f1413 */
[----:B------:R-:W-:Y:S01]  /*0960*/  STG.E desc[UR10][R4.64], R13 ;  /* 0x0000000d04007986 */ /* 0x000fe2000c10190a */
[----:B------:R-:W-:Y:S05]  /*0970*/  EXIT ;  /* 0x000000000000794d */ /* 0x000fea0003800000 */
.L_x_2:
[----:B------:R-:W-:-:S00]  /*0980*/  BRA `(.L_x_2) ;  /* 0xfffffffc00fc7947 */ /* 0x000fc0000383ffff */
[----:B------:R-:W-:-:S00]  /*0990*/  NOP ;  /* 0x0000000000007918 */ /* 0x000fc00000000000 */
        /* <DEDUP_REMOVED lines=14> */
.L_x_9:


//--------------------- .text._Z12matmul_naivePfS_S_mmm --------------------------
	.section	.text._Z12matmul_naivePfS_S_mmm,"ax",@progbits
	.align	128
        .global         _Z12matmul_naivePfS_S_mmm
        .type           _Z12matmul_naivePfS_S_mmm,@function
        .size           _Z12matmul_naivePfS_S_mmm,(.L_x_10 - _Z12matmul_naivePfS_S_mmm)
        .other          _Z12matmul_naivePfS_S_mmm,@"STO_CUDA_ENTRY STV_DEFAULT"
_Z12matmul_naivePfS_S_mmm:
.text._Z12matmul_naivePfS_S_mmm:
[----:B------:R-:W-:Y:S01]  /*0000*/  LDC R1, c[0x0][0x37c] ;  /* 0x0000df00ff017b82 */ /* 0x000fe20000000800 */
[----:B------:R-:W0:Y:S07]  /*0010*/  S2R R6, SR_TID.X ;  /* 0x0000000000067919 */ /* 0x000e2e0000002100 */
[----:B------:R-:W1:Y:S01]  /*0020*/  LDC.64 R8, c[0x0][0x3a0] ;  /* 0x0000e800ff087b82 */ /* 0x000e620000000a00 */
[----:B------:R-:W0:Y:S01]  /*0030*/  LDCU UR4, c[0x0][0x360] ;  /* 0x00006c00ff0477ac */ /* 0x000e220008000800 */
[----:B------:R-:W0:Y:S01]  /*0040*/  S2R R7, SR_CTAID.X ;  /* 0x0000000000077919 */ /* 0x000e220000002500 */
[----:B------:R-:W2:Y:S01]  /*0050*/  LDCU UR5, c[0x0][0x364] ;  /* 0x00006c80ff0577ac */ /* 0x000ea20008000800 */
[----:B------:R-:W2:Y:S01]  /*0060*/  S2R R19, SR_TID.Y ;  /* 0x0000000000137919 */ /* 0x000ea20000002200 */
[----:B------:R-:W3:Y:S01]  /*0070*/  LDCU.64 UR6, c[0x0][0x398] ;  /* 0x00007300ff0677ac */ /* 0x000ee20008000a00 */
[----:B------:R-:W2:Y:S01]  /*0080*/  S2R R0, SR_CTAID.Y ;  /* 0x0000000000007919 */ /* 0x000ea20000002600 */
[----:B0-----:R-:W-:-:S05]  /*0090*/  IMAD R6, R7, UR4, R6 ;  /* 0x0000000407067c24 */ /* 0x001fca000f8e0206 */
[----:B------:R-:W-:Y:S02]  /*00a0*/  SHF.R.S32.HI R7, RZ, 0x1f, R6 ;  /* 0x0000001fff077819 */ /* 0x000fe40000011406 */
[----:B-1----:R-:W-:Y:S01]  /*00b0*/  ISETP.GE.U32.AND P0, PT, R6, R8, PT ;  /* 0x000000080600720c */ /* 0x002fe20003f06070 */
[----:B--2---:R-:W-:-:S03]  /*00c0*/  IMAD R19, R0, UR5, R19 ;  /* 0x0000000500137c24 */ /* 0x004fc6000f8e0213 */
[----:B------:R-:W-:Y:S02]  /*00d0*/  ISETP.GE.U32.AND.EX P0, PT, R7, R9, PT, P0 ;  /* 0x000000090700720c */ /* 0x000fe40003f06100 */
[----:B---3--:R-:W-:-:S04]  /*00e0*/  ISETP.GE.U32.AND P1, PT, R19, UR6, PT ;  /* 0x0000000613007c0c */ /* 0x008fc8000bf26070 */
[----:B------:R-:W-:-:S13]  /*00f0*/  ISETP.GE.U32.OR.EX P0, PT, RZ, UR7, P0, P1 ;  /* 0x00000007ff007c0c */ /* 0x000fda0008706510 */
[----:B------:R-:W-:Y:S05]  /*0100*/  @P0 EXIT ;  /* 0x000000000000094d */ /* 0x000fea0003800000 */
[----:B------:R-:W0:Y:S01]  /*0110*/  LDCU.64 UR8, c[0x0][0x3a8] ;  /* 0x00007500ff0877ac */ /* 0x000e220008000a00 */
[----:B------:R-:W-:Y:S01]  /*0120*/  IMAD.MOV.U32 R0, RZ, RZ, RZ ;  /* 0x000000ffff007224 */ /* 0x000fe200078e00ff */
[----:B------:R-:W1:Y:S01]  /*0130*/  LDCU.64 UR10, c[0x0][0x358] ;  /* 0x00006b00ff0a77ac */ /* 0x000e620008000a00 */
[----:B0-----:R-:W-:-:S04]  /*0140*/  UISETP.NE.U32.AND UP0, UPT, UR8, URZ, UPT ;  /* 0x000000ff0800728c */ /* 0x001fc8000bf05070 */
[----:B------:R-:W-:-:S09]  /*0150*/  UISETP.NE.AND.EX UP0, UPT, UR9, URZ, UPT, UP0 ;  /* 0x000000ff0900728c */ /* 0x000fd2000bf05300 */
[----:B-1----:R-:W-:Y:S05]  /*0160*/  BRA.U !UP0, `(.L_x_3) ;  /* 0x0000000908887547 */ /* 0x002fea000b800000 */
[----:B------:R-:W-:Y:S02]  /*0170*/  UISETP.GE.U32.AND UP1, UPT, UR8, 0x8, UPT ;  /* 0x000000080800788c */ /* 0x000fe4000bf26070 */
[C---:B------:R-:W-:Y:S01]  /*0180*/  IMAD.WIDE.U32 R4, R19.reuse, UR8, RZ ;  /* 0x0000000813047c25 */ /* 0x040fe2000f8e00ff */
[----:B------:R-:W-:Y:S02]  /*0190*/  ULOP3.LUT UR12, UR8, 0x7, URZ, 0xc0, !UPT ;  /* 0x00000007080c7892 */ /* 0x000fe4000f8ec0ff */
[----:B------:R-:W-:Y:S01]  /*01a0*/  UISETP.GE.U32.AND.EX UP1, UPT, UR9, URZ, UPT, UP1 ;  /* 0x000000ff0900728c */ /* 0x000fe2000bf26110 */
[----:B------:R-:W-:Y:S01]  /*01b0*/  IMAD.MOV.U32 R0, RZ, RZ, RZ ;  /* 0x000000ffff007224 */ /* 0x000fe200078e00ff */
[----:B------:R-:W-:Y:S01]  /*01c0*/  UISETP.NE.U32.AND UP0, UPT, UR12, URZ, UPT ;  /* 0x000000ff0c00728c */ /* 0x000fe2000bf05070 */
[----:B------:R-:W-:Y:S01]  /*01d0*/  IMAD R23, R19, UR9, R5 ;  /* 0x0000000913177c24 */ /* 0x000fe2000f8e0205 */
[----:B------:R-:W-:Y:S01]  /*01e0*/  UMOV UR4, URZ ;  /* 0x000000ff00047c82 */ /* 0x000fe20008000000 */
[----:B------:R-:W-:Y:S01]  /*01f0*/  UMOV UR5, URZ ;  /* 0x000000ff00057c82 */ /* 0x000fe20008000000 */
[----:B------:R-:W-:-:S03]  /*0200*/  UISETP.NE.AND.EX UP0, UPT, URZ, URZ, UPT, UP0 ;  /* 0x000000ffff00728c */ /* 0x000fc6000bf05300 */
[----:B------:R-:W-:Y:S08]  /*0210*/  BRA.U !UP1, `(.L_x_4) ;  /* 0x0000000109fc7547 */ /* 0x000ff0000b800000 */
[----:B------:R-:W0:Y:S01]  /*0220*/  LDCU.128 UR16, c[0x0][0x380] ;  /* 0x00007000ff1077ac */ /* 0x000e220008000c00 */
[C-C-:B------:R-:W-:Y:S01]  /*0230*/  SHF.L.U64.HI R18, R8.reuse, 0x5, R9.reuse ;  /* 0x0000000508127819 */ /* 0x140fe20000010209 */
[----:B------:R-:W-:Y:S01]  /*0240*/  IMAD.MOV.U32 R0, RZ, RZ, RZ ;  /* 0x000000ffff007224 */ /* 0x000fe200078e00ff */
[C---:B------:R-:W-:Y:S01]  /*0250*/  SHF.L.U64.HI R25, R8.reuse, 0x2, R9 ;  /* 0x0000000208197819 */ /* 0x040fe20000010209 */
[----:B------:R-:W1:Y:S01]  /*0260*/  LDCU UR5, c[0x0][0x3ac] ;  /* 0x00007580ff0577ac */ /* 0x000e620008000800 */
[----:B------:R-:W-:Y:S01]  /*0270*/  SHF.L.U32 R27, R8, 0x2, RZ ;  /* 0x00000002081b7819 */ /* 0x000fe200000006ff */
[----:B------:R-:W-:-:S07]  /*0280*/  ULOP3.LUT UR4, UR8, 0xfffffff8, URZ, 0xc0, !UPT ;  /* 0xfffffff808047892 */ /* 0x000fce000f8ec0ff */
[----:B------:R-:W-:Y:S01]  /*0290*/  UMOV UR6, UR4 ;  /* 0x0000000400067c82 */ /* 0x000fe20008000000 */
[----:B0-----:R-:W-:Y:S02]  /*02a0*/  LEA R2, P1, R4, UR16, 0x2 ;  /* 0x0000001004027c11 */ /* 0x001fe4000f8210ff */
[----:B------:R-:W-:Y:S02]  /*02b0*/  LEA R20, P0, R6, UR18, 0x2 ;  /* 0x0000001206147c11 */ /* 0x000fe4000f8010ff */
[----:B------:R-:W-:Y:S01]  /*02c0*/  LEA.HI.X R11, R4, UR17, R23, 0x2, P1 ;  /* 0x00000011040b7c11 */ /* 0x000fe200088f1417 */
[----:B-1----:R-:W-:Y:S01]  /*02d0*/  UMOV UR7, UR5 ;  /* 0x0000000500077c82 */ /* 0x002fe20008000000 */
[----:B------:R-:W-:Y:S02]  /*02e0*/  IADD3 R2, P1, PT, R2, 0x10, RZ ;  /* 0x0000001002027810 */ /* 0x000fe40007f3e0ff */
[----:B------:R-:W-:-:S03]  /*02f0*/  LEA.HI.X R21, R6, UR19, R7, 0x2, P0 ;  /* 0x0000001306157c11 */ /* 0x000fc600080f1407 */
[----:B------:R-:W-:-:S08]  /*0300*/  IMAD.X R11, RZ, RZ, R11, P1 ;  /* 0x000000ffff0b7224 */ /* 0x000fd000008e060b */
.L_x_5:
[-C--:B------:R-:W-:Y:S01]  /*0310*/  IADD3 R28, P0, PT, R20, R27.reuse, RZ ;  /* 0x0000001b141c7210 */ /* 0x080fe20007f1e0ff */
[----:B------:R-:W-:Y:S01]  /*0320*/  IMAD.MOV.U32 R10, RZ, RZ, R2 ;  /* 0x000000ffff0a7224 */ /* 0x000fe200078e0002 */
[----:B------:R-:W2:Y:S03]  /*0330*/  LDG.E R3, desc[UR10][R20.64] ;  /* 0x0000000a14037981 */ /* 0x000ea6000c1e1900 */
[----:B------:R-:W-:Y:S01]  /*0340*/  IMAD.X R29, R21, 0x1, R25, P0 ;  /* 0x00000001151d7824 */ /* 0x000fe200000e0619 */
[----:B------:R-:W2:Y:S01]  /*0350*/  LDG.E R16, desc[UR10][R10.64+-0x10] ;  /* 0xfffff00a0a107981 */ /* 0x000ea2000c1e1900 */
[----:B------:R-:W-:-:S03]  /*0360*/  IADD3 R14, P0, PT, R28, R27, RZ ;  /* 0x0000001b1c0e7210 */ /* 0x000fc60007f1e0ff */
[----:B------:R-:W3:Y:S01]  /*0370*/  LDG.E R17, desc[UR10][R28.64] ;  /* 0x0000000a1c117981 */ /* 0x000ee2000c1e1900 */
[----:B------:R-:W-:-:S03]  /*0380*/  IADD3.X R15, PT, PT, R29, R25, RZ, P0, !PT ;  /* 0x000000191d0f7210 */ /* 0x000fc600007fe4ff */
[----:B------:R-:W3:Y:S04]  /*0390*/  LDG.E R24, desc[UR10][R10.64+-0xc] ;  /* 0xfffff40a0a187981 */ /* 0x000ee8000c1e1900 */
[----:B------:R0:W4:Y:S04]  /*03a0*/  LDG.E R22, desc[UR10][R14.64] ;  /* 0x0000000a0e167981 */ /* 0x000128000c1e1900 */
[----:B------:R-:W4:Y:S01]  /*03b0*/  LDG.E R29, desc[UR10][R10.64+-0x8] ;  /* 0xfffff80a0a1d7981 */ /* 0x000f22000c1e1900 */
[----:B------:R-:W-:-:S03]  /*03c0*/  IADD3 R12, P0, PT, R14, R27, RZ ;  /* 0x0000001b0e0c7210 */ /* 0x000fc60007f1e0ff */
[----:B------:R-:W5:Y:S02]  /*03d0*/  LDG.E R26, desc[UR10][R10.64+0x8] ;  /* 0x0000080a0a1a7981 */ /* 0x000f64000c1e1900 */
[----:B------:R-:W-:Y:S01]  /*03e0*/  IMAD.X R13, R15, 0x1, R25, P0 ;  /* 0x000000010f0d7824 */ /* 0x000fe200000e0619 */
[----:B------:R-:W-:-:S04]  /*03f0*/  IADD3 R2, P0, PT, R12, R27, RZ ;  /* 0x0000001b0c027210 */ /* 0x000fc80007f1e0ff */
[----:B------:R-:W5:Y:S01]  /*0400*/  LDG.E R12, desc[UR10][R12.64] ;  /* 0x0000000a0c0c7981 */ /* 0x000f62000c1e1900 */
[----:B--2---:R-:W-:Y:S01]  /*0410*/  FFMA R0, R16, R3, R0 ;  /* 0x0000000310007223 */ /* 0x004fe20000000000 */
[--C-:B------:R-:W-:Y:S01]  /*0420*/  IMAD.X R3, R13, 0x1, R25.reuse, P0 ;  /* 0x000000010d037824 */ /* 0x100fe200000e0619 */
[----:B------:R-:W-:Y:S01]  /*0430*/  IADD3 R16, P0, PT, R2, R27, RZ ;  /* 0x0000001b02107210 */ /* 0x000fe20007f1e0ff */
[----:B------:R-:W2:Y:S04]  /*0440*/  LDG.E R13, desc[UR10][R10.64] ;  /* 0x0000000a0a0d7981 */ /* 0x000ea8000c1e1900 */
[----:B------:R-:W2:Y:S01]  /*0450*/  LDG.E R2, desc[UR10][R2.64] ;  /* 0x0000000a02027981 */ /* 0x000ea2000c1e1900 */
[----:B---3--:R-:W-:Y:S01]  /*0460*/  FFMA R0, R24, R17, R0 ;  /* 0x0000001118007223 */ /* 0x008fe20000000000 */
[----:B------:R-:W-:Y:S01]  /*0470*/  IMAD.X R17, R3, 0x1, R25, P0 ;  /* 0x0000000103117824 */ /* 0x000fe200000e0619 */
[----:B0-----:R-:W-:Y:S01]  /*0480*/  IADD3 R14, P0, PT, R16, R27, RZ ;  /* 0x0000001b100e7210 */ /* 0x001fe20007f1e0ff */
[----:B------:R-:W3:Y:S01]  /*0490*/  LDG.E R24, desc[UR10][R10.64+0x4] ;  /* 0x0000040a0a187981 */ /* 0x000ee2000c1e1900 */
[----:B----4-:R-:W-:-:S03]  /*04a0*/  FFMA R22, R29, R22, R0 ;  /* 0x000000161d167223 */ /* 0x010fc60000000000 */
[----:B------:R-:W3:Y:S04]  /*04b0*/  LDG.E R16, desc[UR10][R16.64] ;  /* 0x0000000a10107981 */ /* 0x000ee8000c1e1900 */
[----:B------:R-:W5:Y:S01]  /*04c0*/  LDG.E R0, desc[UR10][R10.64+-0x4] ;  /* 0xfffffc0a0a007981 */ /* 0x000f62000c1e1900 */
[----:B------:R-:W-:Y:S02]  /*04d0*/  IADD3.X R15, PT, PT, R17, R25, RZ, P0, !PT ;  /* 0x00000019110f7210 */ /* 0x000fe400007fe4ff */
[----:B------:R-:W-:Y:S01]  /*04e0*/  IADD3 R28, P0, PT, R14, R27, RZ ;  /* 0x0000001b0e1c7210 */ /* 0x000fe20007f1e0ff */
[----:B------:R0:W4:Y:S04]  /*04f0*/  LDG.E R3, desc[UR10][R10.64+0xc] ;  /* 0x00000c0a0a037981 */ /* 0x000128000c1e1900 */
[----:B------:R-:W-:Y:S01]  /*0500*/  IMAD.X R29, R15, 0x1, R25, P0 ;  /* 0x000000010f1d7824 */ /* 0x000fe200000e0619 */
[----:B------:R-:W4:Y:S04]  /*0510*/  LDG.E R14, desc[UR10][R14.64] ;  /* 0x0000000a0e0e7981 */ /* 0x000f28000c1e1900 */
[----:B------:R-:W4:Y:S01]  /*0520*/  LDG.E R28, desc[UR10][R28.64] ;  /* 0x0000000a1c1c7981 */ /* 0x000f22000c1e1900 */
[----:B------:R-:W-:-:S04]  /*0530*/  UIADD3 UR6, UP1, UPT, UR6, -0x8, URZ ;  /* 0xfffffff806067890 */ /* 0x000fc8000ff3e0ff */
[----:B------:R-:W-:Y:S02]  /*0540*/  UIADD3.X UR7, UPT, UPT, UR7, -0x1, URZ, UP1, !UPT ;  /* 0xffffffff07077890 */ /* 0x000fe40008ffe4ff */
[----:B------:R-:W-:-:S04]  /*0550*/  UISETP.NE.U32.AND UP1, UPT, UR6, URZ, UPT ;  /* 0x000000ff0600728c */ /* 0x000fc8000bf25070 */
[----:B------:R-:W-:Y:S01]  /*0560*/  UISETP.NE.AND.EX UP1, UPT, UR7, URZ, UPT, UP1 ;  /* 0x000000ff0700728c */ /* 0x000fe2000bf25310 */
[----:B------:R-:W-:-:S05]  /*0570*/  LEA R20, P0, R8, R20, 0x5 ;  /* 0x0000001408147211 */ /* 0x000fca00078028ff */
[----:B------:R-:W-:Y:S02]  /*0580*/  IMAD.X R21, R21, 0x1, R18, P0 ;  /* 0x0000000115157824 */ /* 0x000fe400000e0612 */
[----:B-----5:R-:W-:-:S04]  /*0590*/  FFMA R0, R0, R12, R22 ;  /* 0x0000000c00007223 */ /* 0x020fc80000000016 */
[----:B--2---:R-:W-:Y:S01]  /*05a0*/  FFMA R13, R13, R2, R0 ;  /* 0x000000020d0d7223 */ /* 0x004fe20000000000 */
[----:B------:R-:W-:-:S03]  /*05b0*/  IADD3 R2, P1, PT, R10, 0x20, RZ ;  /* 0x000000200a027810 */ /* 0x000fc60007f3e0ff */
[----:B---3--:R-:W-:-:S04]  /*05c0*/  FFMA R13, R24, R16, R13 ;  /* 0x00000010180d7223 */ /* 0x008fc8000000000d */
[----:B----4-:R-:W-:Y:S01]  /*05d0*/  FFMA R14, R26, R14, R13 ;  /* 0x0000000e1a0e7223 */ /* 0x010fe2000000000d */
[----:B0-----:R-:W-:-:S03]  /*05e0*/  IMAD.X R11, RZ, RZ, R11, P1 ;  /* 0x000000ffff0b7224 */ /* 0x001fc600008e060b */
[----:B------:R-:W-:Y:S01]  /*05f0*/  FFMA R0, R3, R28, R14 ;  /* 0x0000001c03007223 */ /* 0x000fe2000000000e */
[----:B------:R-:W-:Y:S06]  /*0600*/  BRA.U UP1, `(.L_x_5) ;  /* 0xfffffffd01407547 */ /* 0x000fec000b83ffff */
.L_x_4:
[----:B------:R-:W-:Y:S05]  /*0610*/  BRA.U !UP0, `(.L_x_3) ;  /* 0x00000005085c7547 */ /* 0x000fea000b800000 */
[----:B------:R-:W-:Y:S02]  /*0620*/  UISETP.GE.U32.AND UP1, UPT, UR12, 0x4, UPT ;  /* 0x000000040c00788c */ /* 0x000fe4000bf26070 */
[----:B------:R-:W-:Y:S02]  /*0630*/  ULOP3.LUT UR7, UR8, 0x3, URZ, 0xc0, !UPT ;  /* 0x0000000308077892 */ /* 0x000fe4000f8ec0ff */
[----:B------:R-:W-:Y:S02]  /*0640*/  UISETP.GE.U32.AND.EX UP1, UPT, URZ, URZ, UPT, UP1 ;  /* 0x000000ffff00728c */ /* 0x000fe4000bf26110 */
[----:B------:R-:W-:-:S04]  /*0650*/  UISETP.NE.U32.AND UP0, UPT, UR7, URZ, UPT ;  /* 0x000000ff0700728c */ /* 0x000fc8000bf05070 */
[----:B------:R-:W-:-:S03]  /*0660*/  UISETP.NE.AND.EX UP0, UPT, URZ, URZ, UPT, UP0 ;  /* 0x000000ffff00728c */ /* 0x000fc6000bf05300 */
[----:B------:R-:W-:Y:S08]  /*0670*/  BRA.U !UP1, `(.L_x_6) ;  /* 0x0000000109887547 */ /* 0x000ff0000b800000 */
[----:B------:R-:W0:Y:S01]  /*0680*/  LDCU.128 UR12, c[0x0][0x380] ;  /* 0x00007000ff0c77ac */ /* 0x000e220008000c00 */
[----:B------:R-:W-:Y:S01]  /*0690*/  IMAD R2, R8, UR5, RZ ;  /* 0x0000000508027c24 */ /* 0x000fe2000f8e02ff */
[----:B------:R-:W-:Y:S01]  /*06a0*/  IADD3 R15, P1, PT, R4, UR4, RZ ;  /* 0x00000004040f7c10 */ /* 0x000fe2000ff3e0ff */
[----:B------:R-:W-:-:S04]  /*06b0*/  IMAD.WIDE.U32 R10, R8, UR4, R6 ;  /* 0x00000004080a7c25 */ /* 0x000fc8000f8e0006 */
[----:B------:R-:W-:Y:S02]  /*06c0*/  IMAD R3, R9, UR4, R2 ;  /* 0x0000000409037c24 */ /* 0x000fe4000f8e0202 */
[----:B------:R-:W-:-:S03]  /*06d0*/  IMAD.WIDE.U32 R12, R8, 0x4, RZ ;  /* 0x00000004080c7825 */ /* 0x000fc600078e00ff */
[----:B------:R-:W-:Y:S01]  /*06e0*/  IADD3 R3, PT, PT, R11, R3, RZ ;  /* 0x000000030b037210 */ /* 0x000fe20007ffe0ff */
[----:B------:R-:W-:-:S04]  /*06f0*/  IMAD.SHL.U32 R11, R9, 0x4, RZ ;  /* 0x00000004090b7824 */ /* 0x000fc800078e00ff */
[----:B------:R-:W-:Y:S01]  /*0700*/  IMAD.IADD R13, R13, 0x1, R11 ;  /* 0x000000010d0d7824 */ /* 0x000fe200078e020b */
[C---:B0-----:R-:W-:Y:S02]  /*0710*/  LEA R20, P2, R10.reuse, UR14, 0x2 ;  /* 0x0000000e0a147c11 */ /* 0x041fe4000f8410ff */
[----:B------:R-:W-:Y:S02]  /*0720*/  LEA R2, P0, R15, UR12, 0x2 ;  /* 0x0000000c0f027c11 */ /* 0x000fe4000f8010ff */
[----:B------:R-:W-:Y:S02]  /*0730*/  LEA.HI.X R21, R10, UR15, R3, 0x2, P2 ;  /* 0x0000000f0a157c11 */ /* 0x000fe400090f1403 */
[----:B------:R-:W-:Y:S02]  /*0740*/  IADD3.X R10, PT, PT, R23, UR5, RZ, P1, !PT ;  /* 0x00000005170a7c10 */ /* 0x000fe40008ffe4ff */
[----:B------:R-:W-:Y:S01]  /*0750*/  IADD3 R14, P1, PT, R20, R12, RZ ;  /* 0x0000000c140e7210 */ /* 0x000fe20007f3e0ff */
[----:B------:R-:W2:Y:S01]  /*0760*/  LDG.E R17, desc[UR10][R20.64] ;  /* 0x0000000a14117981 */ /* 0x000ea2000c1e1900 */
[----:B------:R-:W-:-:S02]  /*0770*/  LEA.HI.X R3, R15, UR13, R10, 0x2, P0 ;  /* 0x0000000d0f037c11 */ /* 0x000fc400080f140a */
[-C--:B------:R-:W-:Y:S02]  /*0780*/  IADD3 R10, P0, PT, R14, R12.reuse, RZ ;  /* 0x0000000c0e0a7210 */ /* 0x080fe40007f1e0ff */
[----:B------:R-:W-:Y:S01]  /*0790*/  IADD3.X R15, PT, PT, R13, R21, RZ, P1, !PT ;  /* 0x000000150d0f7210 */ /* 0x000fe20000ffe4ff */
[----:B------:R-:W2:Y:S01]  /*07a0*/  LDG.E R25, desc[UR10][R2.64] ;  /* 0x0000000a02197981 */ /* 0x000ea2000c1e1900 */
[----:B------:R-:W-:-:S03]  /*07b0*/  IADD3 R12, P1, PT, R10, R12, RZ ;  /* 0x0000000c0a0c7210 */ /* 0x000fc60007f3e0ff */
[--C-:B------:R-:W-:Y:S01]  /*07c0*/  IMAD.X R11, R15, 0x1, R13.reuse, P0 ;  /* 0x000000010f0b7824 */ /* 0x100fe200000e060d */
[----:B------:R-:W3:Y:S04]  /*07d0*/  LDG.E R14, desc[UR10][R14.64] ;  /* 0x0000000a0e0e7981 */ /* 0x000ee8000c1e1900 */
[----:B------:R-:W3:Y:S01]  /*07e0*/  LDG.E R16, desc[UR10][R2.64+0x4] ;  /* 0x0000040a02107981 */ /* 0x000ee2000c1e1900 */
[----:B------:R-:W-:-:S03]  /*07f0*/  IMAD.X R13, R11, 0x1, R13, P1 ;  /* 0x000000010b0d7824 */ /* 0x000fc600008e060d */
[----:B------:R-:W4:Y:S04]  /*0800*/  LDG.E R10, desc[UR10][R10.64] ;  /* 0x0000000a0a0a7981 */ /* 0x000f28000c1e1900 */
[----:B------:R-:W4:Y:S04]  /*0810*/  LDG.E R27, desc[UR10][R2.64+0x8] ;  /* 0x0000080a021b7981 */ /* 0x000f28000c1e1900 */
[----:B------:R-:W5:Y:S04]  /*0820*/  LDG.E R29, desc[UR10][R2.64+0xc] ;  /* 0x00000c0a021d7981 */ /* 0x000f68000c1e1900 */
[----:B------:R-:W5:Y:S01]  /*0830*/  LDG.E R12, desc[UR10][R12.64] ;  /* 0x0000000a0c0c7981 */ /* 0x000f62000c1e1900 */
[----:B------:R-:W-:-:S04]  /*0840*/  UIADD3 UR4, UP1, UPT, UR4, 0x4, URZ ;  /* 0x0000000404047890 */ /* 0x000fc8000ff3e0ff */
[----:B------:R-:W-:Y:S01]  /*0850*/  UIADD3.X UR5, UPT, UPT, URZ, UR5, URZ, UP1, !UPT ;  /* 0x00000005ff057290 */ /* 0x000fe20008ffe4ff */
[----:B--2---:R-:W-:-:S04]  /*0860*/  FFMA R17, R25, R17, R0 ;  /* 0x0000001119117223 */ /* 0x004fc80000000000 */
[----:B---3--:R-:W-:-:S04]  /*0870*/  FFMA R16, R16, R14, R17 ;  /* 0x0000000e10107223 */ /* 0x008fc80000000011 */
[----:B----4-:R-:W-:-:S04]  /*0880*/  FFMA R16, R27, R10, R16 ;  /* 0x0000000a1b107223 */ /* 0x010fc80000000010 */
[----:B-----5:R-:W-:-:S07]  /*0890*/  FFMA R0, R29, R12, R16 ;  /* 0x0000000c1d007223 */ /* 0x020fce0000000010 */
.L_x_6:
[----:B------:R-:W-:Y:S05]  /*08a0*/  BRA.U !UP0, `(.L_x_3) ;  /* 0x0000000108b87547 */ /* 0x000fea000b800000 */
[----:B------:R-:W-:Y:S02]  /*08b0*/  UISETP.NE.U32.AND UP1, UPT, UR7, 0x1, UPT ;  /* 0x000000010700788c */ /* 0x000fe4000bf25070 */
[----:B------:R-:W-:Y:S02]  /*08c0*/  ULOP3.LUT UR6, UR8, 0x1, URZ, 0xc0, !UPT ;  /* 0x0000000108067892 */ /* 0x000fe4000f8ec0ff */
[----:B------:R-:W-:Y:S02]  /*08d0*/  UISETP.NE.AND.EX UP1, UPT, URZ, URZ, UPT, UP1 ;  /* 0x000000ffff00728c */ /* 0x000fe4000bf25310 */
[----:B------:R-:W-:-:S04]  /*08e0*/  UISETP.NE.U32.AND UP0, UPT, UR6, 0x1, UPT ;  /* 0x000000010600788c */ /* 0x000fc8000bf05070 */
[----:B------:R-:W-:-:S03]  /*08f0*/  UISETP.NE.U32.AND.EX UP0, UPT, URZ, URZ, UPT, UP0 ;  /* 0x000000ffff00728c */ /* 0x000fc6000bf05100 */
[----:B------:R-:W-:Y:S08]  /*0900*/  BRA.U !UP1, `(.L_x_7) ;  /* 0x00000001095c7547 */ /* 0x000ff0000b800000 */
[----:B------:R-:W0:Y:S01]  /*0910*/  LDCU.128 UR12, c[0x0][0x380] ;  /* 0x00007000ff0c77ac */ /* 0x000e220008000c00 */
[----:B------:R-:W-:Y:S01]  /*0920*/  MOV R2, R6 ;  /* 0x0000000600027202 */ /* 0x000fe20000000f00 */
[----:B------:R-:W-:Y:S01]  /*0930*/  IMAD.MOV.U32 R3, RZ, RZ, R7 ;  /* 0x000000ffff037224 */ /* 0x000fe200078e0007 */
[----:B------:R-:W-:Y:S01]  /*0940*/  IADD3 R11, P0, PT, R4, UR4, RZ ;  /* 0x00000004040b7c10 */ /* 0x000fe2000ff1e0ff */
[C---:B------:R-:W-:Y:S02]  /*0950*/  IMAD R10, R8.reuse, UR5, RZ ;  /* 0x00000005080a7c24 */ /* 0x040fe4000f8e02ff */
[----:B------:R-:W-:Y:S01]  /*0960*/  IMAD.WIDE.U32 R12, R8, UR4, R2 ;  /* 0x00000004080c7c25 */ /* 0x000fe2000f8e0002 */
[----:B------:R-:W-:-:S03]  /*0970*/  IADD3.X R14, PT, PT, R23, UR5, RZ, P0, !PT ;  /* 0x00000005170e7c10 */ /* 0x000fc600087fe4ff */
[----:B------:R-:W-:-:S04]  /*0980*/  IMAD R3, R9, UR4, R10 ;  /* 0x0000000409037c24 */ /* 0x000fc8000f8e020a */
[----:B------:R-:W-:Y:S01]  /*0990*/  IMAD.IADD R13, R13, 0x1, R3 ;  /* 0x000000010d0d7824 */ /* 0x000fe200078e0203 */
[C---:B0-----:R-:W-:Y:S02]  /*09a0*/  LEA R2, P1, R11.reuse, UR12, 0x2 ;  /* 0x0000000c0b027c11 */ /* 0x041fe4000f8210ff */
[C---:B------:R-:W-:Y:S02]  /*09b0*/  LEA R10, P0, R12.reuse, UR14, 0x2 ;  /* 0x0000000e0c0a7c11 */ /* 0x040fe4000f8010ff */
[----:B------:R-:W-:Y:S02]  /*09c0*/  LEA.HI.X R3, R11, UR13, R14, 0x2, P1 ;  /* 0x0000000d0b037c11 */ /* 0x000fe400088f140e */
[----:B------:R-:W-:Y:S02]  /*09d0*/  LEA.HI.X R11, R12, UR15, R13, 0x2, P0 ;  /* 0x0000000f0c0b7c11 */ /* 0x000fe400080f140d */
[C---:B------:R-:W-:Y:S01]  /*09e0*/  LEA R12, P0, R8.reuse, R10, 0x2 ;  /* 0x0000000a080c7211 */ /* 0x040fe200078010ff */
[----:B------:R-:W2:Y:S03]  /*09f0*/  LDG.E R15, desc[UR10][R2.64] ;  /* 0x0000000a020f7981 */ /* 0x000ea6000c1e1900 */
[----:B------:R-:W-:Y:S01]  /*0a00*/  LEA.HI.X R13, R8, R11, R9, 0x2, P0 ;  /* 0x0000000b080d7211 */ /* 0x000fe200000f1409 */
[----:B------:R-:W2:Y:S04]  /*0a10*/  LDG.E R10, desc[UR10][R10.64] ;  /* 0x0000000a0a0a7981 */ /* 0x000ea8000c1e1900 */
[----:B------:R-:W3:Y:S04]  /*0a20*/  LDG.E R14, desc[UR10][R2.64+0x4] ;  /* 0x0000040a020e7981 */ /* 0x000ee8000c1e1900 */
[----:B------:R-:W3:Y:S01]  /*0a30*/  LDG.E R12, desc[UR10][R12.64] ;  /* 0x0000000a0c0c7981 */ /* 0x000ee2000c1e1900 */
[----:B------:R-:W-:-:S04]  /*0a40*/  UIADD3 UR4, UP1, UPT, UR4, 0x2, URZ ;  /* 0x0000000204047890 */ /* 0x000fc8000ff3e0ff */
[----:B------:R-:W-:Y:S01]  /*0a50*/  UIADD3.X UR5, UPT, UPT, URZ, UR5, URZ, UP1, !UPT ;  /* 0x00000005ff057290 */ /* 0x000fe20008ffe4ff */
[----:B--2---:R-:W-:-:S04]  /*0a60*/  FFMA R15, R15, R10, R0 ;  /* 0x0000000a0f0f7223 */ /* 0x004fc80000000000 */
[----:B---3--:R-:W-:-:S07]  /*0a70*/  FFMA R0, R14, R12, R15 ;  /* 0x0000000c0e007223 */ /* 0x008fce000000000f */
.L_x_7:
[----:B------:R-:W-:Y:S05]  /*0a80*/  BRA.U UP0, `(.L_x_3) ;  /* 0x0000000100407547 */ /* 0x000fea000b800000 */
[----:B------:R-:W0:Y:S01]  /*0a90*/  LDCU.128 UR12, c[0x0][0x380] ;  /* 0x00007000ff0c77ac */ /* 0x000e220008000c00 */
[----:B------:R-:W-:Y:S01]  /*0aa0*/  IADD3 R3, P0, PT, R4, UR4, RZ ;  /* 0x0000000404037c10 */ /* 0x000fe2000ff1e0ff */
[C---:B------:R-:W-:Y:S01]  /*0ab0*/  IMAD R2, R8.reuse, UR5, RZ ;  /* 0x0000000508027c24 */ /* 0x040fe2000f8e02ff */
[----:B------:R-:W-:Y:S01]  /*0ac0*/  MOV R4, R6 ;  /* 0x0000000600047202 */ /* 0x000fe20000000f00 */
[----:B------:R-:W-:Y:S01]  /*0ad0*/  IMAD.MOV.U32 R5, RZ, RZ, R7 ;  /* 0x000000ffff057224 */ /* 0x000fe200078e0007 */
[----:B------:R-:W-:Y:S01]  /*0ae0*/  IADD3.X R12, PT, PT, R23, UR5, RZ, P0, !PT ;  /* 0x00000005170c7c10 */ /* 0x000fe200087fe4ff */
[----:B------:R-:W-:Y:S02]  /*0af0*/  IMAD R11, R9, UR4, R2 ;  /* 0x00000004090b7c24 */ /* 0x000fe4000f8e0202 */
[----:B------:R-:W-:-:S04]  /*0b00*/  IMAD.WIDE.U32 R4, R8, UR4, R4 ;  /* 0x0000000408047c25 */ /* 0x000fc8000f8e0004 */
[----:B------:R-:W-:Y:S01]  /*0b10*/  IMAD.IADD R5, R5, 0x1, R11 ;  /* 0x0000000105057824 */ /* 0x000fe200078e020b */
[C---:B0-----:R-:W-:Y:S02]  /*0b20*/  LEA R2, P1, R3.reuse, UR12, 0x2 ;  /* 0x0000000c03027c11 */ /* 0x041fe4000f8210ff */
[C---:B------:R-:W-:Y:S02]  /*0b30*/  LEA R10, P0, R4.reuse, UR14, 0x2 ;  /* 0x0000000e040a7c11 */ /* 0x040fe4000f8010ff */
[----:B------:R-:W-:Y:S02]  /*0b40*/  LEA.HI.X R3, R3, UR13, R12, 0x2, P1 ;  /* 0x0000000d03037c11 */ /* 0x000fe400088f140c */
[----:B------:R-:W-:-:S04]  /*0b50*/  LEA.HI.X R11, R4, UR15, R5, 0x2, P0 ;  /* 0x0000000f040b7c11 */ /* 0x000fc800080f1405 */
[----:B------:R-:W2:Y:S04]  /*0b60*/  LDG.E R3, desc[UR10][R2.64] ;  /* 0x0000000a02037981 */ /* 0x000ea8000c1e1900 */
[----:B------:R-:W2:Y:S02]  /*0b70*/  LDG.E R10, desc[UR10][R10.64] ;  /* 0x0000000a0a0a7981 */ /* 0x000ea4000c1e1900 */
[----:B--2---:R-:W-:-:S07]  /*0b80*/  FFMA R0, R3, R10, R0 ;  /* 0x0000000a03007223 */ /* 0x004fce0000000000 */
.L_x_3:
[----:B------:R-:W0:Y:S01]  /*0b90*/  LDCU.64 UR4, c[0x0][0x390] ;  /* 0x00007200ff0477ac */ /* 0x000e220008000a00 */
[----:B------:R-:W-:Y:S01]  /*0ba0*/  MOV R2, R6 ;  /* 0x0000000600027202 */ /* 0x000fe20000000f00 */
[----:B------:R-:W-:-:S04]  /*0bb0*/  IMAD.MOV.U32 R3, RZ, RZ, R7 ;  /* 0x000000ffff037224 */ /* 0x000fc800078e0007 */
[----:B------:R-:W-:-:S04]  /*0bc0*/  IMAD.WIDE.U32 R2, R19, R8, R2 ;  /* 0x0000000813027225 */ /* 0x000fc800078e0002 */
[----:B------:R-:W-:Y:S01]  /*0bd0*/  IMAD R9, R19, R9, R3 ;  /* 0x0000000913097224 */ /* 0x000fe200078e0203 */
[----:B0-----:R-:W-:-:S04]  /*0be0*/  LEA R4, P0, R2, UR4, 0x2 ;  /* 0x0000000402047c11 */ /* 0x001fc8000f8010ff */
[----:B------:R-:W-:-:S05]  /*0bf0*/  LEA.HI.X R5, R2, UR5, R9, 0x2, P0 ;  /* 0x0000000502057c11 */ /* 0x000fca00080f1409 */
[----:B------:R-:W-:Y:S01]  /*0c00*/  STG.E desc[UR10][R4.64], R0 ;  /* 0x0000000004007986 */ /* 0x000fe2000c10190a */
[----:B------:R-:W-:Y:S05]  /*0c10*/  EXIT ;  /* 0x000000000000794d */ /* 0x000fea0003800000 */
.L_x_8:
        /* <DEDUP_REMOVED lines=14> */
.L_x_10:


//--------------------- .nv.shared._Z12matmul_tiledPfS_S_mmm --------------------------
	.section	.nv.shared._Z12matmul_tiledPfS_S_mmm,"aw",@nobits
	.sectionflags	@""
	.align	4
.nv.shared._Z12matmul_tiledPfS_S_mmm:
	.zero		9216


//--------------------- .nv.shared.reserved.0     --------------------------
	.section	.nv.shared.reserved.0,"aw",@nobits
	.weak		__nv_reservedSMEM_offset_0_alias
	.size		__nv_reservedSMEM_offset_0_alias, 0, 64
	.other		__nv_reservedSMEM_offset_0_alias,@"STO_CUDA_RESERVED_SHARED STV_DEFAULT"
__nv_reservedSMEM_offset_0_alias:
	.zero		0
	.zero		64


//--------------------- .nv.constant0._Z12matmul_tiledPfS_S_mmm --------------------------
	.section	.nv.constant0._Z12matmul_tiledPfS_S_mmm,"a",@progbits
	.sectionflags	@""
	.align	4
.nv.constant0._Z12matmul_tiledPfS_S_mmm:
	.zero		944


//--------------------- .nv.constant0._Z12matmul_naivePfS_S_mmm --------------------------
	.section	.nv.constant0._Z12matmul_naivePfS_S_mmm,"a",@progbits
	.sectionflags	@""
	.align	4
.nv.constant0._Z12matmul_naivePfS_S_mmm:
	.zero		944


//--------------------- SYMBOLS --------------------------

	.type		.nv.reservedSmem.offset0,@object
	.size		.nv.reservedSmem.offset0,0x4
	.type		.nv.reservedSmem.cap,@object
	.size		.nv.reservedSmem.cap,0x4
